def matmul_kernel(
    a_ptr,
    b_ptr,
    c_ptr,
    M,
    N,
    K,
    stride_am,
    stride_ak,
    stride_bk,
    stride_bn,
    stride_cm,
    stride_cn,
    BLOCK_M: tl.constexpr,
    BLOCK_N: tl.constexpr,
    BLOCK_K: tl.constexpr,
    GROUP_M: tl.constexpr,
):
    pid = tl.program_id(axis=0)
    num_pid_m = tl.cdiv(M, BLOCK_M)
    num_pid_n = tl.cdiv(N, BLOCK_N)
    num_pid_in_group = GROUP_M * num_pid_n
    group_id = pid // num_pid_in_group
    first_pid_m = group_id * GROUP_M
    group_size_m = min(num_pid_m - first_pid_m, GROUP_M)
    pid_m = first_pid_m + ((pid % num_pid_in_group) % group_size_m)
    pid_n = (pid % num_pid_in_group) // group_size_m

    offs_am = (pid_m * BLOCK_M + tl.arange(0, BLOCK_M)) % M
    offs_bn = (pid_n * BLOCK_N + tl.arange(0, BLOCK_N)) % N
    offs_k = tl.arange(0, BLOCK_K)
    a_ptrs = a_ptr + offs_am[:, None] * stride_am + offs_k[None, :] * stride_ak
    b_ptrs = b_ptr + offs_k[:, None] * stride_bk + offs_bn[None, :] * stride_bn

    acc = tl.zeros((BLOCK_M, BLOCK_N), dtype=tl.float32)
    for kk in range(0, tl.cdiv(K, BLOCK_K)):
        a = tl.load(a_ptrs, mask=offs_k[None, :] < K - kk * BLOCK_K, other=0.0)
        b = tl.load(b_ptrs, mask=offs_k[:, None] < K - kk * BLOCK_K, other=0.0)
        acc = tl.dot(a, b, acc)
        a_ptrs += BLOCK_K * stride_ak
        b_ptrs += BLOCK_K * stride_bk

    c = acc.to(c_ptr.dtype.element_ty)
    offs_cm = pid_m * BLOCK_M + tl.arange(0, BLOCK_M)
    offs_cn = pid_n * BLOCK_N + tl.arange(0, BLOCK_N)
    c_ptrs = c_ptr + offs_cm[:, None] * stride_cm + offs_cn[None, :] * stride_cn
    mask = (offs_cm[:, None] < M) & (offs_cn[None, :] < N)
    tl.store(c_ptrs, c, mask=mask)

# config = {"BLOCK_K": 64, "BLOCK_M": 64, "BLOCK_N": 128, "GROUP_M": 4, "arch": "sm_90", "dtype": "fp16", "num_ctas": 1, "num_stages": 3, "num_warps": 4}
# arch = sm_90


// ===== COMPILED SASS (sm_90a) =====

	.target	sm_90a

	.elftype	@"ET_EXEC"


//--------------------- .note.nv.tkinfo           --------------------------
	.section	.note.nv.tkinfo,"",@"SHT_NOTE"
	.sectionflags	@"SHF_NOTE_NV_TKINFO"
	.tkinfo
        /*0018*/ 	.word	0x00000002
        /*0030*/ 	.string	""
        /*0030*/ 	.string	"ptxas"
        /*0030*/ 	.string	"Cuda compilation tools, release 13.0, V13.0.88"
        /*0030*/ 	.string	"Build cuda_13.0.r13.0/compiler.36424714_0"
        /*0030*/ 	.string	"-v  -suppress-debug-info  -lineinfo  -arch sm_90a "



//--------------------- .note.nv.cuinfo           --------------------------
	.section	.note.nv.cuinfo,"",@"SHT_NOTE"
	.sectionflags	@"SHF_NOTE_NV_CUINFO"
        /*0018*/ 	.short	0x0002
        /*001a*/ 	.short	0x005a
        /*001c*/ 	.short	0x0082
	.zero		2


//--------------------- .nv.info                  --------------------------
	.section	.nv.info,"",@"SHT_CUDA_INFO"
	.align	4


	//----- nvinfo : EIATTR_REGCOUNT
	.align		4
        /*0000*/ 	.byte	0x04, 0x2f
        /*0002*/ 	.short	(.L_1 - .L_0)
	.align		4
.L_0:
        /*0004*/ 	.word	index@(matmul_kernel)
        /*0008*/ 	.word	0x000000ff


	//----- nvinfo : EIATTR_FRAME_SIZE
	.align		4
.L_1:
        /*000c*/ 	.byte	0x04, 0x11
        /*000e*/ 	.short	(.L_3 - .L_2)
	.align		4
.L_2:
        /*0010*/ 	.word	index@(matmul_kernel)
        /*0014*/ 	.word	0x00000158


	//----- nvinfo : EIATTR_MIN_STACK_SIZE
	.align		4
.L_3:
        /*0018*/ 	.byte	0x04, 0x12
        /*001a*/ 	.short	(.L_5 - .L_4)
	.align		4
.L_4:
        /*001c*/ 	.word	index@(matmul_kernel)
        /*0020*/ 	.word	0x00000158
.L_5:


//--------------------- .nv.compat                --------------------------
	.section	.nv.compat,"",@"SHT_CUDA_COMPAT_INFO"
	.align	4
        /*0000*/ 	.byte	0x02, 0x09, 0x01, 0x00, 0x02, 0x02, 0x04, 0x00, 0x02, 0x05, 0x05, 0x00, 0x03, 0x07, 0x01, 0x01
        /*0010*/ 	.byte	0x02, 0x03, 0x00, 0x00, 0x02, 0x06, 0x01, 0x00, 0x04, 0x0b, 0x08, 0x00, 0x00, 0x00, 0x00, 0x00
        /*0020*/ 	.byte	0x00, 0x00, 0x00, 0x00


//--------------------- .nv.info.matmul_kernel    --------------------------
	.section	.nv.info.matmul_kernel,"",@"SHT_CUDA_INFO"
	.sectionflags	@""
	.align	4


	//----- nvinfo : EIATTR_CUDA_API_VERSION
	.align		4
        /*0000*/ 	.byte	0x04, 0x37
        /*0002*/ 	.short	(.L_7 - .L_6)
.L_6:
        /*0004*/ 	.word	0x00000082


	//----- nvinfo : EIATTR_KPARAM_INFO
	.align		4
.L_7:
        /*0008*/ 	.byte	0x04, 0x17
        /*000a*/ 	.short	(.L_9 - .L_8)
.L_8:
        /*000c*/ 	.word	0x00000000
        /*0010*/ 	.short	0x000d
        /*0012*/ 	.short	0x0048
        /*0014*/ 	.byte	0x00, 0xf4, 0x21, 0x00


	//----- nvinfo : EIATTR_KPARAM_INFO
	.align		4
.L_9:
        /*0018*/ 	.byte	0x04, 0x17
        /*001a*/ 	.short	(.L_11 - .L_10)
.L_10:
        /*001c*/ 	.word	0x00000000
        /*0020*/ 	.short	0x000c
        /*0022*/ 	.short	0x0040
        /*0024*/ 	.byte	0x00, 0xf4, 0x21, 0x00


	//----- nvinfo : EIATTR_KPARAM_INFO
	.align		4
.L_11:
        /*0028*/ 	.byte	0x04, 0x17
        /*002a*/ 	.short	(.L_13 - .L_12)
.L_12:
        /*002c*/ 	.word	0x00000000
        /*0030*/ 	.short	0x000b
        /*0032*/ 	.short	0x0038
        /*0034*/ 	.byte	0x00, 0xf0, 0x11, 0x00


	//----- nvinfo : EIATTR_KPARAM_INFO
	.align		4
.L_13:
        /*0038*/ 	.byte	0x04, 0x17
        /*003a*/ 	.short	(.L_15 - .L_14)
.L_14:
        /*003c*/ 	.word	0x00000000
        /*0040*/ 	.short	0x000a
        /*0042*/ 	.short	0x0034
        /*0044*/ 	.byte	0x00, 0xf0, 0x11, 0x00


	//----- nvinfo : EIATTR_KPARAM_INFO
	.align		4
.L_15:
        /*0048*/ 	.byte	0x04, 0x17
        /*004a*/ 	.short	(.L_17 - .L_16)
.L_16:
        /*004c*/ 	.word	0x00000000
        /*0050*/ 	.short	0x0009
        /*0052*/ 	.short	0x0030
        /*0054*/ 	.byte	0x00, 0xf0, 0x11, 0x00


	//----- nvinfo : EIATTR_KPARAM_INFO
	.align		4
.L_17:
        /*0058*/ 	.byte	0x04, 0x17
        /*005a*/ 	.short	(.L_19 - .L_18)
.L_18:
        /*005c*/ 	.word	0x00000000
        /*0060*/ 	.short	0x0008
        /*0062*/ 	.short	0x002c
        /*0064*/ 	.byte	0x00, 0xf0, 0x11, 0x00


	//----- nvinfo : EIATTR_KPARAM_INFO
	.align		4
.L_19:
        /*0068*/ 	.byte	0x04, 0x17
        /*006a*/ 	.short	(.L_21 - .L_20)
.L_20:
        /*006c*/ 	.word	0x00000000
        /*0070*/ 	.short	0x0007
        /*0072*/ 	.short	0x0028
        /*0074*/ 	.byte	0x00, 0xf0, 0x11, 0x00


	//----- nvinfo : EIATTR_KPARAM_INFO
	.align		4
.L_21:
        /*0078*/ 	.byte	0x04, 0x17
        /*007a*/ 	.short	(.L_23 - .L_22)
.L_22:
        /*007c*/ 	.word	0x00000000
        /*0080*/ 	.short	0x0006
        /*0082*/ 	.short	0x0024
        /*0084*/ 	.byte	0x00, 0xf0, 0x11, 0x00


	//----- nvinfo : EIATTR_KPARAM_INFO
	.align		4
.L_23:
        /*0088*/ 	.byte	0x04, 0x17
        /*008a*/ 	.short	(.L_25 - .L_24)
.L_24:
        /*008c*/ 	.word	0x00000000
        /*0090*/ 	.short	0x0005
        /*0092*/ 	.short	0x0020
        /*0094*/ 	.byte	0x00, 0xf0, 0x11, 0x00


	//----- nvinfo : EIATTR_KPARAM_INFO
	.align		4
.L_25:
        /*0098*/ 	.byte	0x04, 0x17
        /*009a*/ 	.short	(.L_27 - .L_26)
.L_26:
        /*009c*/ 	.word	0x00000000
        /*00a0*/ 	.short	0x0004
        /*00a2*/ 	.short	0x001c
        /*00a4*/ 	.byte	0x00, 0xf0, 0x11, 0x00


	//----- nvinfo : EIATTR_KPARAM_INFO
	.align		4
.L_27:
        /*00a8*/ 	.byte	0x04, 0x17
        /*00aa*/ 	.short	(.L_29 - .L_28)
.L_28:
        /*00ac*/ 	.word	0x00000000
        /*00b0*/ 	.short	0x0003
        /*00b2*/ 	.short	0x0018
        /*00b4*/ 	.byte	0x00, 0xf0, 0x11, 0x00


	//----- nvinfo : EIATTR_KPARAM_INFO
	.align		4
.L_29:
        /*00b8*/ 	.byte	0x04, 0x17
        /*00ba*/ 	.short	(.L_31 - .L_30)
.L_30:
        /*00bc*/ 	.word	0x00000000
        /*00c0*/ 	.short	0x0002
        /*00c2*/ 	.short	0x0010
        /*00c4*/ 	.byte	0x00, 0xf4, 0x21, 0x00


	//----- nvinfo : EIATTR_KPARAM_INFO
	.align		4
.L_31:
        /*00c8*/ 	.byte	0x04, 0x17
        /*00ca*/ 	.short	(.L_33 - .L_32)
.L_32:
        /*00cc*/ 	.word	0x00000000
        /*00d0*/ 	.short	0x0001
        /*00d2*/ 	.short	0x0008
        /*00d4*/ 	.byte	0x00, 0xf4, 0x21, 0x00


	//----- nvinfo : EIATTR_KPARAM_INFO
	.align		4
.L_33:
        /*00d8*/ 	.byte	0x04, 0x17
        /*00da*/ 	.short	(.L_35 - .L_34)
.L_34:
        /*00dc*/ 	.word	0x00000000
        /*00e0*/ 	.short	0x0000
        /*00e2*/ 	.short	0x0000
        /*00e4*/ 	.byte	0x00, 0xf4, 0x21, 0x00


	//----- nvinfo : EIATTR_SPARSE_MMA_MASK
	.align		4
.L_35:
        /*00e8*/ 	.byte	0x03, 0x50
        /*00ea*/ 	.short	0x0000


	//----- nvinfo : EIATTR_MAXREG_COUNT
	.align		4
        /*00ec*/ 	.byte	0x03, 0x1b
        /*00ee*/ 	.short	0x00ff


	//----- nvinfo : EIATTR_NUM_BARRIERS
	.align		4
        /*00f0*/ 	.byte	0x02, 0x4c
        /*00f2*/ 	.byte	0x01
	.zero		1


	//----- nvinfo : EIATTR_ANNOTATIONS
	.align		4
        /*00f4*/ 	.byte	0x04, 0x55
        /*00f6*/ 	.short	(.L_37 - .L_36)


	//   ....[0]....
.L_36:
        /*00f8*/ 	.word	0x00000001
        /*00fc*/ 	.byte	0x70, 0x06, 0x00, 0x00, 0x01, 0x00, 0x00, 0x00, 0xa0, 0x06, 0x00, 0x00, 0x01, 0x00, 0x00, 0x00
        /* <DEDUP_REMOVED lines=97> */
        /*071c*/ 	.byte	0x30, 0xad, 0x00, 0x00


	//----- nvinfo : EIATTR_MERCURY_ISA_VERSION
	.align		4
.L_37:
        /*0720*/ 	.byte	0x03, 0x5f
        /*0722*/ 	.short	0x0101


	//----- nvinfo : EIATTR_EXIT_INSTR_OFFSETS
	.align		4
        /*0724*/ 	.byte	0x04, 0x1c
        /*0726*/ 	.short	(.L_39 - .L_38)


	//   ....[0]....
.L_38:
        /*0728*/ 	.word	0x0000b050


	//   ....[1]....
        /*072c*/ 	.word	0x0000b080


	//----- nvinfo : EIATTR_REQNTID
	.align		4
.L_39:
        /*0730*/ 	.byte	0x04, 0x10
        /*0732*/ 	.short	(.L_41 - .L_40)
.L_40:
        /*0734*/ 	.word	0x00000080
        /*0738*/ 	.word	0x00000001
        /*073c*/ 	.word	0x00000001


	//----- nvinfo : EIATTR_CBANK_PARAM_SIZE
	.align		4
.L_41:
        /*0740*/ 	.byte	0x03, 0x19
        /*0742*/ 	.short	0x0050


	//----- nvinfo : EIATTR_PARAM_CBANK
	.align		4
        /*0744*/ 	.byte	0x04, 0x0a
        /*0746*/ 	.short	(.L_43 - .L_42)
	.align		4
.L_42:
        /*0748*/ 	.word	index@(.nv.constant0.matmul_kernel)
        /*074c*/ 	.short	0x0210
        /*074e*/ 	.short	0x0050


	//----- nvinfo : EIATTR_SW_WAR
	.align		4
.L_43:
        /*0750*/ 	.byte	0x04, 0x36
        /*0752*/ 	.short	(.L_45 - .L_44)
.L_44:
        /*0754*/ 	.word	0x00000008
.L_45:


//--------------------- .nv.callgraph             --------------------------
	.section	.nv.callgraph,"",@"SHT_CUDA_CALLGRAPH"
	.align	4
	.sectionentsize	8
	.align		4
        /*0000*/ 	.word	0x00000000
	.align		4
        /*0004*/ 	.word	0xffffffff
	.align		4
        /*0008*/ 	.word	0x00000000
	.align		4
        /*000c*/ 	.word	0xfffffffe
	.align		4
        /*0010*/ 	.word	0x00000000
	.align		4
        /*0014*/ 	.word	0xfffffffd
	.align		4
        /*0018*/ 	.word	0x00000000
	.align		4
        /*001c*/ 	.word	0xfffffffc


//--------------------- .text.matmul_kernel       --------------------------
	.section	.text.matmul_kernel,"ax",@progbits
	.align	128
        .global         matmul_kernel
        .type           matmul_kernel,@function
        .size           matmul_kernel,(.L_x_3 - matmul_kernel)
        .other          matmul_kernel,@"STO_CUDA_ENTRY STV_DEFAULT"
matmul_kernel:
.text.matmul_kernel:
[----:B------:R-:W0:Y:S08]  /*0000*/  LDC R1, c[0x0][0x28] ;  /* 0x00000a00ff017b82 */ /* 0x000e300000000800 */
[----:B------:R-:W1:Y:S01]  /*0010*/  LDC.64 R76, c[0x0][0x228] ;  /* 0x00008a00ff4c7b82 */ /* 0x000e620000000a00 */
[----:B------:R-:W2:Y:S01]  /*0020*/  S2R R5, SR_CTAID.X ;  /* 0x0000000000057919 */ /* 0x000ea20000002500 */
[----:B0-----:R-:W-:Y:S01]  /*0030*/  VIADD R1, R1, 0xfffffea8 ;  /* 0xfffffea801017836 */ /* 0x001fe20000000000 */
[----:B------:R-:W-:Y:S01]  /*0040*/  UMOV UR4, 0x400 ;  /* 0x0000040000047882 */ /* 0x000fe20000000000 */
[----:B------:R-:W-:Y:S01]  /*0050*/  ULDC.64 UR14, c[0x0][0x208] ;  /* 0x00008200000e7ab9 */ /* 0x000fe20000000a00 */
[----:B------:R-:W0:Y:S01]  /*0060*/  S2R R12, SR_TID.X ;  /* 0x00000000000c7919 */ /* 0x000e220000002100 */
[----:B------:R-:W-:-:S02]  /*0070*/  CS2R R24, SRZ ;  /* 0x0000000000187805 */ /* 0x000fc4000001ff00 */
[----:B------:R-:W-:Y:S01]  /*0080*/  CS2R R26, SRZ ;  /* 0x00000000001a7805 */ /* 0x000fe2000001ff00 */
[----:B------:R-:W3:Y:S01]  /*0090*/  S2UR UR12, SR_CgaCtaId ;  /* 0x00000000000c79c3 */ /* 0x000ee20000008800 */
[----:B------:R-:W-:Y:S02]  /*00a0*/  CS2R R32, SRZ ;  /* 0x0000000000207805 */ /* 0x000fe4000001ff00 */
[----:B------:R-:W-:Y:S02]  /*00b0*/  CS2R R34, SRZ ;  /* 0x0000000000227805 */ /* 0x000fe4000001ff00 */
[----:B------:R-:W-:Y:S02]  /*00c0*/  CS2R R40, SRZ ;  /* 0x0000000000287805 */ /* 0x000fe4000001ff00 */
[----:B------:R-:W-:Y:S02]  /*00d0*/  CS2R R42, SRZ ;  /* 0x00000000002a7805 */ /* 0x000fe4000001ff00 */
[----:B------:R-:W-:-:S02]  /*00e0*/  CS2R R48, SRZ ;  /* 0x0000000000307805 */ /* 0x000fc4000001ff00 */
[----:B------:R-:W-:Y:S02]  /*00f0*/  CS2R R50, SRZ ;  /* 0x0000000000327805 */ /* 0x000fe4000001ff00 */
[----:B------:R-:W-:Y:S02]  /*0100*/  CS2R R56, SRZ ;  /* 0x0000000000387805 */ /* 0x000fe4000001ff00 */
[----:B------:R-:W-:Y:S02]  /*0110*/  CS2R R58, SRZ ;  /* 0x00000000003a7805 */ /* 0x000fe4000001ff00 */
[----:B------:R-:W-:Y:S02]  /*0120*/  CS2R R64, SRZ ;  /* 0x0000000000407805 */ /* 0x000fe4000001ff00 */
[----:B------:R-:W-:Y:S02]  /*0130*/  CS2R R66, SRZ ;  /* 0x0000000000427805 */ /* 0x000fe4000001ff00 */
[----:B------:R-:W-:-:S02]  /*0140*/  CS2R R72, SRZ ;  /* 0x0000000000487805 */ /* 0x000fc4000001ff00 */
[----:B------:R-:W-:Y:S02]  /*0150*/  CS2R R74, SRZ ;  /* 0x00000000004a7805 */ /* 0x000fe4000001ff00 */
[----:B------:R-:W-:Y:S02]  /*0160*/  CS2R R80, SRZ ;  /* 0x0000000000507805 */ /* 0x000fe4000001ff00 */
[----:B------:R-:W-:Y:S01]  /*0170*/  CS2R R82, SRZ ;  /* 0x0000000000527805 */ /* 0x000fe2000001ff00 */
[----:B-1----:R-:W-:-:S05]  /*0180*/  VIADD R0, R77, 0x7f ;  /* 0x0000007f4d007836 */ /* 0x002fca0000000000 */
[----:B------:R-:W-:Y:S01]  /*0190*/  SHF.R.S32.HI R3, RZ, 0x1f, R0 ;  /* 0x0000001fff037819 */ /* 0x000fe20000011400 */
[----:B---3--:R-:W-:-:S03]  /*01a0*/  ULEA UR12, UR12, UR4, 0x18 ;  /* 0x000000040c0c7291 */ /* 0x008fc6000f8ec03f */
[----:B------:R-:W-:Y:S02]  /*01b0*/  LEA.HI R3, R3, R0, RZ, 0x7 ;  /* 0x0000000003037211 */ /* 0x000fe400078f38ff */
[----:B--2---:R-:W-:Y:S02]  /*01c0*/  IABS R8, R5 ;  /* 0x0000000500087213 */ /* 0x004fe40000000000 */
[----:B------:R-:W-:-:S05]  /*01d0*/  SHF.R.S32.HI R3, RZ, 0x7, R3 ;  /* 0x00000007ff037819 */ /* 0x000fca0000011403 */
[----:B------:R-:W-:-:S05]  /*01e0*/  IMAD.SHL.U32 R4, R3, 0x4, RZ ;  /* 0x0000000403047824 */ /* 0x000fca00078e00ff */
[-C--:B------:R-:W-:Y:S02]  /*01f0*/  IABS R7, R4.reuse ;  /* 0x0000000400077213 */ /* 0x080fe40000000000 */
[----:B------:R-:W-:Y:S02]  /*0200*/  IABS R10, R4 ;  /* 0x00000004000a7213 */ /* 0x000fe40000000000 */
[----:B------:R-:W1:Y:S08]  /*0210*/  I2F.RP R0, R7 ;  /* 0x0000000700007306 */ /* 0x000e700000209400 */
[----:B-1----:R-:W1:Y:S02]  /*0220*/  MUFU.RCP R0, R0 ;  /* 0x0000000000007308 */ /* 0x002e640000001000 */
[----:B-1----:R-:W-:-:S02]  /*0230*/  VIADD R2, R0, 0xffffffe ;  /* 0x0ffffffe00027836 */ /* 0x002fc40000000000 */
[----:B------:R-:W-:-:S04]  /*0240*/  IMAD.MOV R0, RZ, RZ, -R10 ;  /* 0x000000ffff007224 */ /* 0x000fc800078e0a0a */
[----:B------:R1:W2:Y:S02]  /*0250*/  F2I.FTZ.U32.TRUNC.NTZ R3, R2 ;  /* 0x0000000200037305 */ /* 0x0002a4000021f000 */
[----:B-1----:R-:W-:Y:S02]  /*0260*/  IMAD.MOV.U32 R2, RZ, RZ, RZ ;  /* 0x000000ffff027224 */ /* 0x002fe400078e00ff */
[----:B--2---:R-:W-:-:S04]  /*0270*/  IMAD.MOV R6, RZ, RZ, -R3 ;  /* 0x000000ffff067224 */ /* 0x004fc800078e0a03 */
[----:B------:R-:W-:Y:S02]  /*0280*/  IMAD R9, R6, R7, RZ ;  /* 0x0000000706097224 */ /* 0x000fe400078e02ff */
[----:B------:R-:W-:Y:S02]  /*0290*/  IMAD.MOV.U32 R6, RZ, RZ, R8 ;  /* 0x000000ffff067224 */ /* 0x000fe400078e0008 */
[----:B------:R-:W-:-:S06]  /*02a0*/  IMAD.HI.U32 R3, R3, R9, R2 ;  /* 0x0000000903037227 */ /* 0x000fcc00078e0002 */
[----:B------:R-:W-:-:S04]  /*02b0*/  IMAD.HI.U32 R3, R3, R6, RZ ;  /* 0x0000000603037227 */ /* 0x000fc800078e00ff */
[----:B------:R-:W-:-:S05]  /*02c0*/  IMAD R0, R3, R0, R6 ;  /* 0x0000000003007224 */ /* 0x000fca00078e0206 */
[----:B------:R-:W-:-:S13]  /*02d0*/  ISETP.GT.U32.AND P1, PT, R7, R0, PT ;  /* 0x000000000700720c */ /* 0x000fda0003f24070 */
[----:B------:R-:W-:Y:S02]  /*02e0*/  @!P1 IMAD.IADD R0, R0, 0x1, -R7 ;  /* 0x0000000100009824 */ /* 0x000fe400078e0a07 */
[----:B------:R-:W-:Y:S01]  /*02f0*/  @!P1 VIADD R3, R3, 0x1 ;  /* 0x0000000103039836 */ /* 0x000fe20000000000 */
[----:B------:R-:W-:Y:S02]  /*0300*/  ISETP.NE.AND P1, PT, R4, RZ, PT ;  /* 0x000000ff0400720c */ /* 0x000fe40003f25270 */
[----:B------:R-:W-:Y:S02]  /*0310*/  ISETP.GE.U32.AND P0, PT, R0, R7, PT ;  /* 0x000000070000720c */ /* 0x000fe40003f06070 */
[----:B------:R-:W-:-:S04]  /*0320*/  LOP3.LUT R0, R5, R4, RZ, 0x3c, !PT ;  /* 0x0000000405007212 */ /* 0x000fc800078e3cff */
[----:B------:R-:W-:Y:S01]  /*0330*/  ISETP.GE.AND P2, PT, R0, RZ, PT ;  /* 0x000000ff0000720c */ /* 0x000fe20003f46270 */
[----:B------:R-:W-:-:S06]  /*0340*/  VIADD R0, R76, 0x3f ;  /* 0x0000003f4c007836 */ /* 0x000fcc0000000000 */
[----:B------:R-:W-:-:S04]  /*0350*/  @P0 VIADD R3, R3, 0x1 ;  /* 0x0000000103030836 */ /* 0x000fc80000000000 */
[----:B------:R-:W-:Y:S01]  /*0360*/  IMAD.MOV.U32 R2, RZ, RZ, R3 ;  /* 0x000000ffff027224 */ /* 0x000fe200078e0003 */
[----:B------:R-:W-:-:S03]  /*0370*/  SHF.R.S32.HI R3, RZ, 0x1f, R0 ;  /* 0x0000001fff037819 */ /* 0x000fc60000011400 */
[----:B------:R-:W-:Y:S01]  /*0380*/  @!P2 IMAD.MOV R2, RZ, RZ, -R2 ;  /* 0x000000ffff02a224 */ /* 0x000fe200078e0a02 */
[----:B------:R-:W-:Y:S02]  /*0390*/  @!P1 LOP3.LUT R2, RZ, R4, RZ, 0x33, !PT ;  /* 0x00000004ff029212 */ /* 0x000fe400078e33ff */
[----:B------:R-:W-:-:S03]  /*03a0*/  LEA.HI R3, R3, R0, RZ, 0x6 ;  /* 0x0000000003037211 */ /* 0x000fc600078f30ff */
[----:B------:R-:W-:Y:S02]  /*03b0*/  IMAD.SHL.U32 R6, R2, 0x4, RZ ;  /* 0x0000000402067824 */ /* 0x000fe400078e00ff */
[----:B------:R-:W-:-:S03]  /*03c0*/  IMAD.MOV R2, RZ, RZ, -R2 ;  /* 0x000000ffff027224 */ /* 0x000fc600078e0a02 */
[----:B------:R-:W-:Y:S01]  /*03d0*/  LEA.HI.SX32 R3, R3, -R6, 0x1a ;  /* 0x8000000603037211 */ /* 0x000fe200078fd2ff */
[----:B------:R-:W-:-:S03]  /*03e0*/  IMAD R4, R4, R2, R5 ;  /* 0x0000000204047224 */ /* 0x000fc600078e0205 */
[----:B------:R-:W-:Y:S02]  /*03f0*/  VIMNMX R11, R3, 0x4, PT ;  /* 0x00000004030b7848 */ /* 0x000fe40003fe0100 */
[----:B------:R-:W-:Y:S02]  /*0400*/  IABS R9, R4 ;  /* 0x0000000400097213 */ /* 0x000fe40000000000 */
[----:B------:R-:W-:-:S04]  /*0410*/  IABS R7, R11 ;  /* 0x0000000b00077213 */ /* 0x000fc80000000000 */
[----:B------:R-:W1:Y:S08]  /*0420*/  I2F.RP R0, R7 ;  /* 0x0000000700007306 */ /* 0x000e700000209400 */
[----:B-1----:R-:W1:Y:S02]  /*0430*/  MUFU.RCP R0, R0 ;  /* 0x0000000000007308 */ /* 0x002e640000001000 */
[----:B-1----:R-:W-:-:S06]  /*0440*/  VIADD R3, R0, 0xffffffe ;  /* 0x0ffffffe00037836 */ /* 0x002fcc0000000000 */
[----:B------:R-:W1:Y:S02]  /*0450*/  F2I.FTZ.U32.TRUNC.NTZ R3, R3 ;  /* 0x0000000300037305 */ /* 0x000e64000021f000 */
[----:B-1----:R-:W-:-:S04]  /*0460*/  IMAD.MOV R8, RZ, RZ, -R3 ;  /* 0x000000ffff087224 */ /* 0x002fc800078e0a03 */
[----:B------:R-:W-:Y:S01]  /*0470*/  IMAD.MOV.U32 R2, RZ, RZ, R8 ;  /* 0x000000ffff027224 */ /* 0x000fe200078e0008 */
[----:B------:R-:W-:-:S03]  /*0480*/  IABS R8, R11 ;  /* 0x0000000b00087213 */ /* 0x000fc60000000000 */
[----:B------:R-:W-:Y:S02]  /*0490*/  IMAD R5, R2, R7, RZ ;  /* 0x0000000702057224 */ /* 0x000fe400078e02ff */
[----:B------:R-:W-:Y:S02]  /*04a0*/  IMAD.MOV.U32 R2, RZ, RZ, RZ ;  /* 0x000000ffff027224 */ /* 0x000fe400078e00ff */
[----:B------:R-:W-:Y:S02]  /*04b0*/  IMAD.MOV R0, RZ, RZ, -R8 ;  /* 0x000000ffff007224 */ /* 0x000fe400078e0a08 */
        /* <DEDUP_REMOVED lines=9> */
[----:B------:R-:W-:-:S07]  /*0550*/  ISETP.GE.AND P2, PT, R0, RZ, PT ;  /* 0x000000ff0000720c */ /* 0x000fce0003f46270 */
[----:B------:R-:W-:-:S04]  /*0560*/  @P0 VIADD R2, R2, 0x1 ;  /* 0x0000000102020836 */ /* 0x000fc80000000000 */
[----:B------:R-:W-:Y:S02]  /*0570*/  IMAD.MOV.U32 R3, RZ, RZ, R2 ;  /* 0x000000ffff037224 */ /* 0x000fe400078e0002 */
[----:B------:R-:W1:Y:S02]  /*0580*/  LDC R2, c[0x0][0x230] ;  /* 0x00008c00ff027b82 */ /* 0x000e640000000800 */
[----:B------:R-:W-:Y:S01]  /*0590*/  @!P2 IMAD.MOV R3, RZ, RZ, -R3 ;  /* 0x000000ffff03a224 */ /* 0x000fe200078e0a03 */
[----:B------:R-:W-:-:S05]  /*05a0*/  @!P1 LOP3.LUT R3, RZ, R11, RZ, 0x33, !PT ;  /* 0x0000000bff039212 */ /* 0x000fca00078e33ff */
[----:B------:R-:W-:Y:S02]  /*05b0*/  IMAD.MOV R0, RZ, RZ, -R3 ;  /* 0x000000ffff007224 */ /* 0x000fe400078e0a03 */
[----:B------:R-:W-:Y:S01]  /*05c0*/  IMAD.SHL.U32 R5, R3, 0x80, RZ ;  /* 0x0000008003057824 */ /* 0x000fe200078e00ff */
[----:B0-----:R-:W-:Y:S01]  /*05d0*/  LOP3.LUT R3, R12, 0x3f, RZ, 0xc0, !PT ;  /* 0x0000003f0c037812 */ /* 0x001fe200078ec0ff */
[----:B------:R-:W-:-:S04]  /*05e0*/  IMAD R0, R11, R0, R4 ;  /* 0x000000000b007224 */ /* 0x000fc800078e0204 */
[----:B------:R-:W-:Y:S01]  /*05f0*/  IMAD.IADD R4, R6, 0x1, R0 ;  /* 0x0000000106047824 */ /* 0x000fe200078e0200 */
[----:B------:R-:W-:-:S03]  /*0600*/  SHF.R.U32.HI R0, RZ, 0x6, R12 ;  /* 0x00000006ff007819 */ /* 0x000fc6000001160c */
[----:B------:R-:W-:Y:S01]  /*0610*/  IMAD R173, R4, 0x40, R3 ;  /* 0x0000004004ad7824 */ /* 0x000fe200078e0203 */
[----:B------:R-:W-:Y:S01]  /*0620*/  SGXT.U32 R0, R0, 0x1 ;  /* 0x000000010000781a */ /* 0x000fe20000000000 */
[----:B-1----:R-:W-:-:S03]  /*0630*/  VIADD R2, R2, 0x3f ;  /* 0x0000003f02027836 */ /* 0x002fc60000000000 */
[C---:B------:R-:W-:Y:S02]  /*0640*/  LOP3.LUT R19, R5.reuse, R0, RZ, 0xfc, !PT ;  /* 0x0000000005137212 */ /* 0x040fe400078efcff */
[C-C-:B------:R-:W-:Y:S02]  /*0650*/  LOP3.LUT R21, R5.reuse, 0x2, R0.reuse, 0xfe, !PT ;  /* 0x0000000205157812 */ /* 0x140fe400078efe00 */
[C-C-:B------:R-:W-:Y:S01]  /*0660*/  LOP3.LUT R23, R5.reuse, 0x4, R0.reuse, 0xfe, !PT ;  /* 0x0000000405177812 */ /* 0x140fe200078efe00 */
[----:B------:R0:W-:Y:S01]  /*0670*/  STL [R1+0x48], R19 ;  /* 0x0000481301007387 */ /* 0x0001e20000100800 */
[C-C-:B------:R-:W-:Y:S02]  /*0680*/  LOP3.LUT R89, R5.reuse, 0x6, R0.reuse, 0xfe, !PT ;  /* 0x0000000605597812 */ /* 0x140fe400078efe00 */
[C-C-:B------:R-:W-:Y:S01]  /*0690*/  LOP3.LUT R91, R5.reuse, 0x8, R0.reuse, 0xfe, !PT ;  /* 0x00000008055b7812 */ /* 0x140fe200078efe00 */
[----:B------:R0:W-:Y:S01]  /*06a0*/  STL [R1+0xc8], R21 ;  /* 0x0000c81501007387 */ /* 0x0001e20000100800 */
[----:B------:R-:W-:-:S02]  /*06b0*/  LOP3.LUT R93, R5, 0xa, R0, 0xfe, !PT ;  /* 0x0000000a055d7812 */ /* 0x000fc400078efe00 */
[C-C-:B------:R-:W-:Y:S01]  /*06c0*/  LOP3.LUT R95, R5.reuse, 0xc, R0.reuse, 0xfe, !PT ;  /* 0x0000000c055f7812 */ /* 0x140fe200078efe00 */
[----:B------:R0:W-:Y:S01]  /*06d0*/  STL [R1+0xc4], R23 ;  /* 0x0000c41701007387 */ /* 0x0001e20000100800 */
        /* <DEDUP_REMOVED lines=36> */
[----:B------:R-:W-:Y:S02]  /*0920*/  LOP3.LUT R140, R5, 0x3e, R0, 0xfe, !PT ;  /* 0x0000003e058c7812 */ /* 0x000fe400078efe00 */
[C---:B------:R-:W-:Y:S01]  /*0930*/  LOP3.LUT R141, R19.reuse, 0x40, RZ, 0xfc, !PT ;  /* 0x00000040138d7812 */ /* 0x040fe200078efcff */
[----:B------:R0:W-:Y:S01]  /*0940*/  STL [R1+0x90], R113 ;  /* 0x0000907101007387 */ /* 0x0001e20000100800 */
[C---:B------:R-:W-:Y:S02]  /*0950*/  LOP3.LUT R142, R19.reuse, 0x42, RZ, 0xfc, !PT ;  /* 0x00000042138e7812 */ /* 0x040fe400078efcff */
[C---:B------:R-:W-:Y:S01]  /*0960*/  LOP3.LUT R143, R19.reuse, 0x44, RZ, 0xfc, !PT ;  /* 0x00000044138f7812 */ /* 0x040fe200078efcff */
[----:B------:R0:W-:Y:S01]  /*0970*/  STL [R1+0x8c], R115 ;  /* 0x00008c7301007387 */ /* 0x0001e20000100800 */
[----:B------:R-:W-:-:S02]  /*0980*/  LOP3.LUT R144, R19, 0x46, RZ, 0xfc, !PT ;  /* 0x0000004613907812 */ /* 0x000fc400078efcff */
[C---:B------:R-:W-:Y:S01]  /*0990*/  LOP3.LUT R145, R19.reuse, 0x48, RZ, 0xfc, !PT ;  /* 0x0000004813917812 */ /* 0x040fe200078efcff */
[----:B------:R0:W-:Y:S01]  /*09a0*/  STL [R1+0x88], R117 ;  /* 0x0000887501007387 */ /* 0x0001e20000100800 */
[C---:B------:R-:W-:Y:S02]  /*09b0*/  LOP3.LUT R146, R19.reuse, 0x4a, RZ, 0xfc, !PT ;  /* 0x0000004a13927812 */ /* 0x040fe400078efcff */
        /* <DEDUP_REMOVED lines=38> */
[----:B------:R-:W-:Y:S02]  /*0c20*/  LOP3.LUT R172, R19, 0x7e, RZ, 0xfc, !PT ;  /* 0x0000007e13ac7812 */ /* 0x000fe400078efcff */
[----:B------:R-:W-:Y:S01]  /*0c30*/  ISETP.GE.AND P0, PT, R2, 0x40, PT ;  /* 0x000000400200780c */ /* 0x000fe20003f06270 */
[----:B------:R0:W-:Y:S04]  /*0c40*/  STL [R1+0x50], R140 ;  /* 0x0000508c01007387 */ /* 0x0001e80000100800 */
        /* <DEDUP_REMOVED lines=32> */
[----:B------:R0:W-:Y:S01]  /*0e50*/  STL [R1+0xcc], R173 ;  /* 0x0000ccad01007387 */ /* 0x0001e20000100800 */
[----:B------:R-:W-:Y:S05]  /*0e60*/  @!P0 BRA `(.L_x_0) ;  /* 0x0000008400348947 */ /* 0x000fea0003800000 */
[----:B------:R-:W-:Y:S01]  /*0e70*/  IABS R5, R77 ;  /* 0x0000004d00057213 */ /* 0x000fe20000000000 */
[----:B------:R-:W-:Y:S01]  /*0e80*/  ULDC UR4, c[0x0][0x234] ;  /* 0x00008d0000047ab9 */ /* 0x000fe20000000800 */
[----:B------:R-:W-:Y:S01]  /*0e90*/  IABS R4, R76 ;  /* 0x0000004c00047213 */ /* 0x000fe20000000000 */
[----:B------:R-:W-:Y:S01]  /*0ea0*/  ULDC.64 UR10, c[0x0][0x218] ;  /* 0x00008600000a7ab9 */ /* 0x000fe20000000a00 */
[----:B------:R-:W1:Y:S01]  /*0eb0*/  I2F.RP R10, R5 ;  /* 0x00000005000a7306 */ /* 0x000e620000209400 */
[----:B------:R-:W-:Y:S01]  /*0ec0*/  IABS R12, R172 ;  /* 0x000000ac000c7213 */ /* 0x000fe20000000000 */
[----:B------:R-:W-:Y:S01]  /*0ed0*/  UIADD3 UR6, UR12, 0x4000, URZ ;  /* 0x000040000c067890 */ /* 0x000fe2000fffe03f */
[----:B------:R-:W-:Y:S01]  /*0ee0*/  IABS R15, R170 ;  /* 0x000000aa000f7213 */ /* 0x000fe20000000000 */
[----:B------:R-:W-:Y:S01]  /*0ef0*/  USHF.R.U32.HI UR7, URZ, 0x4, UR12 ;  /* 0x000000043f077899 */ /* 0x000fe2000801160c */
[----:B------:R-:W-:Y:S01]  /*0f00*/  IABS R18, R167 ;  /* 0x000000a700127213 */ /* 0x000fe20000000000 */
[----:B------:R-:W-:Y:S01]  /*0f10*/  USHF.R.U32.HI UR13, URZ, 0x4, UR6 ;  /* 0x000000043f0d7899 */ /* 0x000fe20008011606 */
[----:B------:R-:W-:Y:S01]  /*0f20*/  IABS R22, R165 ;  /* 0x000000a500167213 */ /* 0x000fe20000000000 */
[----:B------:R-:W2:Y:S01]  /*0f30*/  I2F.RP R11, R4 ;  /* 0x00000004000b7306 */ /* 0x000ea20000209400 */
[----:B------:R-:W-:Y:S01]  /*0f40*/  IABS R24, R164 ;  /* 0x000000a400187213 */ /* 0x000fe20000000000 */
[----:B------:R-:W-:Y:S01]  /*0f50*/  ULDC UR8, c[0x0][0x23c] ;  /* 0x00008f0000087ab9 */ /* 0x000fe20000000800 */
[----:B------:R-:W-:Y:S01]  /*0f60*/  IABS R28, R162 ;  /* 0x000000a2001c7213 */ /* 0x000fe20000000000 */
[----:B------:R-:W-:Y:S01]  /*0f70*/  ULDC UR17, c[0x0][0x238] ;  /* 0x00008e0000117ab9 */ /* 0x000fe20000000800 */
[----:B------:R-:W-:Y:S01]  /*0f80*/  IABS R32, R160 ;  /* 0x000000a000207213 */ /* 0x000fe20000000000 */
[----:B------:R-:W-:Y:S01]  /*0f90*/  IMAD R3, R3, UR8, RZ ;  /* 0x0000000803037c24 */ /* 0x000fe2000f8e02ff */
[----:B------:R-:W-:Y:S01]  /*0fa0*/  IABS R34, R159 ;  /* 0x0000009f00227213 */ /* 0x000fe20000000000 */
[----:B-1----:R-:W1:Y:S01]  /*0fb0*/  MUFU.RCP R10, R10 ;  /* 0x0000000a000a7308 */ /* 0x002e620000001000 */
[----:B------:R-:W-:Y:S01]  /*0fc0*/  IABS R38, R157 ;  /* 0x0000009d00267213 */ /* 0x000fe20000000000 */
[----:B------:R-:W-:Y:S01]  /*0fd0*/  USGXT.U32 UR6, UR7, 0xe ;  /* 0x0000000e0706789a */ /* 0x000fe20008000000 */
[----:B------:R-:W-:Y:S01]  /*0fe0*/  IABS R42, R155 ;  /* 0x0000009b002a7213 */ /* 0x000fe20000000000 */
[----:B------:R-:W-:Y:S01]  /*0ff0*/  USGXT.U32 UR13, UR13, 0xe ;  /* 0x0000000e0d0d789a */ /* 0x000fe20008000000 */
[----:B------:R-:W-:Y:S01]  /*1000*/  IABS R44, R154 ;  /* 0x0000009a002c7213 */ /* 0x000fe20000000000 */
[----:B------:R-:W-:Y:S01]  /*1010*/  ULDC UR16, c[0x0][0x230] ;  /* 0x00008c0000107ab9 */ /* 0x000fe20000000800 */
[----:B------:R-:W-:Y:S01]  /*1020*/  IABS R48, R152 ;  /* 0x0000009800307213 */ /* 0x000fe20000000000 */
[----:B--2---:R-:W2:Y:S01]  /*1030*/  MUFU.RCP R11, R11 ;  /* 0x0000000b000b7308 */ /* 0x004ea20000001000 */
[----:B------:R-:W-:Y:S01]  /*1040*/  IABS R52, R150 ;  /* 0x0000009600347213 */ /* 0x000fe20000000000 */
[----:B------:R-:W-:Y:S01]  /*1050*/  UIADD3 UR8, UP0, UR13, 0x80, URZ ;  /* 0x000000800d087890 */ /* 0x000fe2000ff1e03f */
[----:B------:R-:W-:-:S02]  /*1060*/  IABS R54, R149 ;  /* 0x0000009500367213 */ /* 0x000fc40000000000 */
[----:B------:R-:W-:Y:S02]  /*1070*/  IABS R58, R147 ;  /* 0x00000093003a7213 */ /* 0x000fe40000000000 */
[----:B------:R-:W-:Y:S01]  /*1080*/  IABS R62, R145 ;  /* 0x00000091003e7213 */ /* 0x000fe20000000000 */
[----:B-1----:R-:W-:Y:S01]  /*1090*/  VIADD R7, R10, 0xffffffe ;  /* 0x0ffffffe0a077836 */ /* 0x002fe20000000000 */
[----:B------:R-:W-:Y:S02]  /*10a0*/  IABS R64, R144 ;  /* 0x0000009000407213 */ /* 0x000fe40000000000 */
[----:B------:R-:W-:Y:S02]  /*10b0*/  IABS R68, R142 ;  /* 0x0000008e00447213 */ /* 0x000fe40000000000 */
[----:B------:R-:W-:Y:S01]  /*10c0*/  IABS R72, R140 ;  /* 0x0000008c00487213 */ /* 0x000fe20000000000 */
[----:B------:R-:W1:Y:S01]  /*10d0*/  F2I.FTZ.U32.TRUNC.NTZ R7, R7 ;  /* 0x0000000700077305 */ /* 0x000e62000021f000 */
[----:B------:R-:W-:Y:S01]  /*10e0*/  IABS R74, R139 ;  /* 0x0000008b004a7213 */ /* 0x000fe20000000000 */
[----:B--2---:R-:W-:Y:S01]  /*10f0*/  VIADD R8, R11, 0xffffffe ;  /* 0x0ffffffe0b087836 */ /* 0x004fe20000000000 */
[----:B------:R-:W-:-:S02]  /*1100*/  IABS R80, R137 ;  /* 0x0000008900507213 */ /* 0x000fc40000000000 */
[----:B------:R-:W-:Y:S02]  /*1110*/  IABS R84, R135 ;  /* 0x0000008700547213 */ /* 0x000fe40000000000 */
[----:B------:R-:W-:Y:S01]  /*1120*/  IABS R86, R133 ;  /* 0x0000008500567213 */ /* 0x000fe20000000000 */
[----:B------:R2:W3:Y:S01]  /*1130*/  F2I.FTZ.U32.TRUNC.NTZ R9, R8 ;  /* 0x0000000800097305 */ /* 0x0004e2000021f000 */
[----:B------:R-:W-:Y:S02]  /*1140*/  IABS R90, R129 ;  /* 0x00000081005a7213 */ /* 0x000fe40000000000 */
[----:B------:R-:W-:Y:S02]  /*1150*/  IABS R94, R125 ;  /* 0x0000007d005e7213 */ /* 0x000fe40000000000 */
[----:B------:R-:W-:Y:S01]  /*1160*/  IABS R96, R123 ;  /* 0x0000007b00607213 */ /* 0x000fe20000000000 */
[----:B-1----:R-:W-:Y:S01]  /*1170*/  IMAD.MOV R6, RZ, RZ, -R7 ;  /* 0x000000ffff067224 */ /* 0x002fe200078e0a07 */
[----:B------:R-:W-:Y:S01]  /*1180*/  IABS R100, R119 ;  /* 0x0000007700647213 */ /* 0x000fe20000000000 */
[----:B--2---:R-:W-:Y:S01]  /*1190*/  IMAD.MOV.U32 R8, RZ, RZ, RZ ;  /* 0x000000ffff087224 */ /* 0x004fe200078e00ff */
[----:B------:R-:W-:Y:S01]  /*11a0*/  IABS R104, R115 ;  /* 0x0000007300687213 */ /* 0x000fe20000000000 */
[----:B------:R-:W-:Y:S01]  /*11b0*/  IMAD R13, R6, R5, RZ ;  /* 0x00000005060d7224 */ /* 0x000fe200078e02ff */
[----:B------:R-:W-:Y:S01]  /*11c0*/  IABS R106, R113 ;  /* 0x00000071006a7213 */ /* 0x000fe20000000000 */
[----:B------:R-:W-:Y:S01]  /*11d0*/  IMAD.MOV.U32 R6, RZ, RZ, RZ ;  /* 0x000000ffff067224 */ /* 0x000fe200078e00ff */
[----:B------:R-:W-:Y:S01]  /*11e0*/  IABS R110, R109 ;  /* 0x0000006d006e7213 */ /* 0x000fe20000000000 */
[----:B---3--:R-:W-:Y:S01]  /*11f0*/  IMAD.MOV R14, RZ, RZ, -R9 ;  /* 0x000000ffff0e7224 */ /* 0x008fe200078e0a09 */
[----:B------:R-:W-:Y:S01]  /*1200*/  IABS R114, R105 ;  /* 0x0000006900727213 */ /* 0x000fe20000000000 */
[----:B------:R-:W-:Y:S01]  /*1210*/  IMAD.HI.U32 R6, R7, R13, R6 ;  /* 0x0000000d07067227 */ /* 0x000fe200078e0006 */
[----:B------:R-:W-:-:S02]  /*1220*/  IABS R13, R171 ;  /* 0x000000ab000d7213 */ /* 0x000fc40000000000 */
[----:B------:R-:W-:Y:S01]  /*1230*/  IABS R116, R103 ;  /* 0x0000006700747213 */ /* 0x000fe20000000000 */
[----:B------:R-:W-:Y:S01]  /*1240*/  IMAD.MOV.U32 R7, RZ, RZ, R14 ;  /* 0x000000ffff077224 */ /* 0x000fe200078e000e */
[----:B------:R-:W-:Y:S01]  /*1250*/  IABS R134, R19 ;  /* 0x0000001300867213 */ /* 0x000fe20000000000 */
[C---:B------:R-:W-:Y:S01]  /*1260*/  IMAD.HI.U32 R10, R6.reuse, R12, RZ ;  /* 0x0000000c060a7227 */ /* 0x040fe200078e00ff */
[----:B------:R-:W-:Y:S02]  /*1270*/  IABS R17, R168 ;  /* 0x000000a800117213 */ /* 0x000fe40000000000 */
[----:B------:R-:W-:Y:S01]  /*1280*/  IABS R20, R166 ;  /* 0x000000a600147213 */ /* 0x000fe20000000000 */
[----:B------:R-:W-:Y:S01]  /*1290*/  IMAD R7, R7, R4, RZ ;  /* 0x0000000407077224 */ /* 0x000fe200078e02ff */
[----:B------:R-:W-:Y:S01]  /*12a0*/  IABS R26, R163 ;  /* 0x000000a3001a7213 */ /* 0x000fe20000000000 */
[----:B------:R-:W-:Y:S01]  /*12b0*/  IMAD.HI.U32 R11, R6, R13, RZ ;  /* 0x0000000d060b7227 */ /* 0x000fe200078e00ff */
[----:B------:R-:W-:-:S02]  /*12c0*/  IABS R30, R161 ;  /* 0x000000a1001e7213 */ /* 0x000fc40000000000 */
[----:B------:R-:W-:Y:S01]  /*12d0*/  IABS R36, R158 ;  /* 0x0000009e00247213 */ /* 0x000fe20000000000 */
[----:B------:R-:W-:Y:S01]  /*12e0*/  IMAD.HI.U32 R7, R9, R7, R8 ;  /* 0x0000000709077227 */ /* 0x000fe200078e0008 */
[----:B------:R-:W-:Y:S02]  /*12f0*/  IABS R9, R169 ;  /* 0x000000a900097213 */ /* 0x000fe40000000000 */
[----:B------:R-:W-:Y:S01]  /*1300*/  IABS R40, R156 ;  /* 0x0000009c00287213 */ /* 0x000fe20000000000 */
[C---:B------:R-:W-:Y:S01]  /*1310*/  IMAD.HI.U32 R8, R6.reuse, R15, RZ ;  /* 0x0000000f06087227 */ /* 0x040fe200078e00ff */
[----:B------:R-:W-:Y:S02]  /*1320*/  IABS R46, R153 ;  /* 0x00000099002e7213 */ /* 0x000fe40000000000 */
[----:B------:R-:W-:Y:S01]  /*1330*/  IABS R50, R151 ;  /* 0x0000009700327213 */ /* 0x000fe20000000000 */
[----:B------:R-:W-:Y:S01]  /*1340*/  IMAD.MOV R10, RZ, RZ, -R10 ;  /* 0x000000ffff0a7224 */ /* 0x000fe200078e0a0a */
[----:B------:R-:W-:Y:S01]  /*1350*/  IABS R56, R148 ;  /* 0x0000009400387213 */ /* 0x000fe20000000000 */
[----:B------:R-:W-:Y:S01]  /*1360*/  IMAD.MOV R14, RZ, RZ, -R11 ;  /* 0x000000ffff0e7224 */ /* 0x000fe200078e0a0b */
[----:B------:R-:W-:Y:S01]  /*1370*/  IABS R60, R146 ;  /* 0x00000092003c7213 */ /* 0x000fe20000000000 */
[----:B------:R-:W-:Y:S01]  /*1380*/  IMAD.MOV R16, RZ, RZ, -R8 ;  /* 0x000000ffff107224 */ /* 0x000fe200078e0a08 */
[----:B------:R-:W-:Y:S01]  /*1390*/  IABS R66, R143 ;  /* 0x0000008f00427213 */ /* 0x000fe20000000000 */
[C---:B------:R-:W-:Y:S01]  /*13a0*/  IMAD R8, R5.reuse, R10, R12 ;  /* 0x0000000a05087224 */ /* 0x040fe200078e020c */
[----:B------:R-:W-:Y:S01]  /*13b0*/  IABS R70, R141 ;  /* 0x0000008d00467213 */ /* 0x000fe20000000000 */
[C---:B------:R-:W-:Y:S01]  /*13c0*/  IMAD R10, R5.reuse, R14, R13 ;  /* 0x0000000e050a7224 */ /* 0x040fe200078e020d */
[----:B------:R-:W-:Y:S01]  /*13d0*/  IABS R78, R138 ;  /* 0x0000008a004e7213 */ /* 0x000fe20000000000 */
[----:B------:R-:W-:Y:S01]  /*13e0*/  IMAD.MOV.U32 R14, RZ, RZ, R9 ;  /* 0x000000ffff0e7224 */ /* 0x000fe200078e0009 */
[C---:B------:R-:W-:Y:S01]  /*13f0*/  ISETP.GT.U32.AND P0, PT, R5.reuse, R8, PT ;  /* 0x000000080500720c */ /* 0x040fe20003f04070 */
[----:B------:R-:W-:Y:S01]  /*1400*/  IMAD.HI.U32 R11, R6, R17, RZ ;  /* 0x00000011060b7227 */ /* 0x000fe200078e00ff */
[----:B------:R-:W-:-:S02]  /*1410*/  ISETP.GT.U32.AND P3, PT, R5, R10, PT ;  /* 0x0000000a0500720c */ /* 0x000fc40003f64070 */
[----:B------:R-:W-:Y:S01]  /*1420*/  IABS R82, R136 ;  /* 0x0000008800527213 */ /* 0x000fe20000000000 */
[C---:B------:R-:W-:Y:S01]  /*1430*/  IMAD.HI.U32 R9, R6.reuse, R14, RZ ;  /* 0x0000000e06097227 */ /* 0x040fe200078e00ff */
[----:B------:R-:W-:Y:S02]  /*1440*/  IABS R88, R131 ;  /* 0x0000008300587213 */ /* 0x000fe40000000000 */
[----:B------:R-:W-:Y:S01]  /*1450*/  IABS R92, R127 ;  /* 0x0000007f005c7213 */ /* 0x000fe20000000000 */
[----:B------:R-:W-:Y:S01]  /*1460*/  IMAD.MOV R13, RZ, RZ, -R9 ;  /* 0x000000ffff0d7224 */ /* 0x000fe200078e0a09 */
[----:B------:R-:W-:Y:S01]  /*1470*/  IABS R98, R121 ;  /* 0x0000007900627213 */ /* 0x000fe20000000000 */
[C---:B------:R-:W-:Y:S01]  /*1480*/  IMAD.HI.U32 R9, R6.reuse, R18, RZ ;  /* 0x0000001206097227 */ /* 0x040fe200078e00ff */
[----:B------:R-:W-:Y:S02]  /*1490*/  IABS R102, R117 ;  /* 0x0000007500667213 */ /* 0x000fe40000000000 */
[----:B------:R-:W-:Y:S01]  /*14a0*/  IABS R108, R111 ;  /* 0x0000006f006c7213 */ /* 0x000fe20000000000 */
[----:B------:R-:W-:Y:S01]  /*14b0*/  IMAD R14, R5, R13, R14 ;  /* 0x0000000d050e7224 */ /* 0x000fe200078e020e */
[----:B------:R-:W-:Y:S01]  /*14c0*/  IABS R112, R107 ;  /* 0x0000006b00707213 */ /* 0x000fe20000000000 */
[----:B------:R-:W-:Y:S01]  /*14d0*/  IMAD.HI.U32 R13, R6, R22, RZ ;  /* 0x00000016060d7227 */ /* 0x000fe200078e00ff */
[----:B------:R-:W-:-:S02]  /*14e0*/  IABS R118, R101 ;  /* 0x0000006500767213 */ /* 0x000fc40000000000 */
[----:B------:R-:W-:Y:S01]  /*14f0*/  IABS R122, R97 ;  /* 0x00000061007a7213 */ /* 0x000fe20000000000 */
[----:B------:R-:W-:Y:S01]  /*1500*/  IMAD.MOV R9, RZ, RZ, -R9 ;  /* 0x000000ffff097224 */ /* 0x000fe200078e0a09 */
[----:B------:R-:W-:Y:S01]  /*1510*/  IABS R120, R99 ;  /* 0x0000006300787213 */ /* 0x000fe20000000000 */
[----:B------:R-:W-:Y:S01]  /*1520*/  IMAD.MOV R13, RZ, RZ, -R13 ;  /* 0x000000ffff0d7224 */ /* 0x000fe200078e0a0d */
[----:B------:R-:W-:Y:S01]  /*1530*/  IABS R126, R93 ;  /* 0x0000005d007e7213 */ /* 0x000fe20000000000 */
[C---:B------:R-:W-:Y:S01]  /*1540*/  IMAD R18, R5.reuse, R9, R18 ;  /* 0x0000000905127224 */ /* 0x040fe200078e0212 */
[----:B------:R-:W-:Y:S01]  /*1550*/  IABS R124, R95 ;  /* 0x0000005f007c7213 */ /* 0x000fe20000000000 */
[C---:B------:R-:W-:Y:S01]  /*1560*/  IMAD.HI.U32 R9, R6.reuse, R24, RZ ;  /* 0x0000001806097227 */ /* 0x040fe200078e00ff */
[----:B------:R-:W-:Y:S02]  /*1570*/  IABS R128, R91 ;  /* 0x0000005b00807213 */ /* 0x000fe40000000000 */
[C---:B------:R-:W-:Y:S01]  /*1580*/  ISETP.GT.U32.AND P4, PT, R5.reuse, R18, PT ;  /* 0x000000120500720c */ /* 0x040fe20003f84070 */
[----:B------:R-:W-:Y:S01]  /*1590*/  IMAD R22, R5, R13, R22 ;  /* 0x0000000d05167224 */ /* 0x000fe200078e0216 */
[----:B------:R-:W-:Y:S01]  /*15a0*/  IABS R130, R89 ;  /* 0x0000005900827213 */ /* 0x000fe20000000000 */
[----:B------:R-:W-:Y:S01]  /*15b0*/  IMAD.MOV R13, RZ, RZ, -R9 ;  /* 0x000000ffff0d7224 */ /* 0x000fe200078e0a09 */
[----:B------:R-:W-:Y:S01]  /*15c0*/  IABS R132, R23 ;  /* 0x0000001700847213 */ /* 0x000fe20000000000 */
[----:B------:R-:W-:Y:S01]  /*15d0*/  IMAD.HI.U32 R9, R6, R28, RZ ;  /* 0x0000001c06097227 */ /* 0x000fe200078e00ff */
[----:B------:R-:W-:-:S02]  /*15e0*/  LOP3.LUT R79, R0, 0x3a, RZ, 0xfc, !PT ;  /* 0x0000003a004f7812 */ /* 0x000fc400078efcff */
[C---:B------:R-:W-:Y:S01]  /*15f0*/  LOP3.LUT R85, R0.reuse, 0x2e, RZ, 0xfc, !PT ;  /* 0x0000002e00557812 */ /* 0x040fe200078efcff */
[C---:B------:R-:W-:Y:S01]  /*1600*/  IMAD R24, R5.reuse, R13, R24 ;  /* 0x0000000d05187224 */ /* 0x040fe200078e0218 */
[----:B------:R-:W-:Y:S01]  /*1610*/  LOP3.LUT R81, R0, 0x36, RZ, 0xfc, !PT ;  /* 0x0000003600517812 */ /* 0x000fe200078efcff */
[----:B------:R-:W-:Y:S01]  /*1620*/  IMAD.HI.U32 R13, R6, R32, RZ ;  /* 0x00000020060d7227 */ /* 0x000fe200078e00ff */
[C---:B------:R-:W-:Y:S02]  /*1630*/  LOP3.LUT R83, R0.reuse, 0x32, RZ, 0xfc, !PT ;  /* 0x0000003200537812 */ /* 0x040fe400078efcff */
[----:B------:R-:W-:Y:S01]  /*1640*/  LOP3.LUT R87, R0, 0x2a, RZ, 0xfc, !PT ;  /* 0x0000002a00577812 */ /* 0x000fe200078efcff */
[----:B------:R-:W-:Y:S02]  /*1650*/  IMAD.MOV R9, RZ, RZ, -R9 ;  /* 0x000000ffff097224 */ /* 0x000fe400078e0a09 */
[----:B------:R-:W-:Y:S02]  /*1660*/  IMAD.MOV R13, RZ, RZ, -R13 ;  /* 0x000000ffff0d7224 */ /* 0x000fe400078e0a0d */
[----:B------:R-:W-:-:S02]  /*1670*/  IMAD R28, R5, R9, R28 ;  /* 0x00000009051c7224 */ /* 0x000fc400078e021c */
[----:B------:R-:W-:-:S04]  /*1680*/  IMAD.HI.U32 R9, R6, R34, RZ ;  /* 0x0000002206097227 */ /* 0x000fc800078e00ff */
[----:B------:R-:W-:Y:S02]  /*1690*/  IMAD R32, R5, R13, R32 ;  /* 0x0000000d05207224 */ /* 0x000fe400078e0220 */
[----:B------:R-:W-:Y:S02]  /*16a0*/  IMAD.MOV R13, RZ, RZ, -R9 ;  /* 0x000000ffff0d7224 */ /* 0x000fe400078e0a09 */
[----:B------:R-:W-:-:S04]  /*16b0*/  IMAD.HI.U32 R9, R6, R38, RZ ;  /* 0x0000002606097227 */ /* 0x000fc800078e00ff */
[----:B------:R-:W-:Y:S02]  /*16c0*/  IMAD R34, R5, R13, R34 ;  /* 0x0000000d05227224 */ /* 0x000fe400078e0222 */
[----:B------:R-:W-:-:S04]  /*16d0*/  IMAD.HI.U32 R13, R6, R42, RZ ;  /* 0x0000002a060d7227 */ /* 0x000fc800078e00ff */
[----:B------:R-:W-:Y:S02]  /*16e0*/  IMAD.MOV R9, RZ, RZ, -R9 ;  /* 0x000000ffff097224 */ /* 0x000fe400078e0a09 */
[----:B------:R-:W-:Y:S02]  /*16f0*/  IMAD.MOV R13, RZ, RZ, -R13 ;  /* 0x000000ffff0d7224 */ /* 0x000fe400078e0a0d */
[----:B------:R-:W-:Y:S02]  /*1700*/  IMAD R38, R5, R9, R38 ;  /* 0x0000000905267224 */ /* 0x000fe400078e0226 */
        /* <DEDUP_REMOVED lines=64> */
[C---:B------:R-:W-:Y:S02]  /*1b10*/  IMAD R114, R5.reuse, R13, R114 ;  /* 0x0000000d05727224 */ /* 0x040fe400078e0272 */
[----:B------:R-:W-:Y:S02]  /*1b20*/  IMAD.MOV R13, RZ, RZ, -R9 ;  /* 0x000000ffff0d7224 */ /* 0x000fe400078e0a09 */
[C---:B------:R-:W-:Y:S02]  /*1b30*/  IMAD R12, R5.reuse, R16, R15 ;  /* 0x00000010050c7224 */ /* 0x040fe400078e020f */
[----:B------:R-:W-:Y:S02]  /*1b40*/  IMAD R116, R5, R13, R116 ;  /* 0x0000000d05747224 */ /* 0x000fe400078e0274 */
[----:B------:R-:W-:-:S04]  /*1b50*/  IMAD.HI.U32 R13, R6, R134, RZ ;  /* 0x00000086060d7227 */ /* 0x000fc800078e00ff */
[----:B------:R-:W-:Y:S02]  /*1b60*/  IMAD.MOV R13, RZ, RZ, -R13 ;  /* 0x000000ffff0d7224 */ /* 0x000fe400078e0a0d */
[----:B------:R-:W-:Y:S02]  /*1b70*/  IMAD.MOV R16, RZ, RZ, -R11 ;  /* 0x000000ffff107224 */ /* 0x000fe400078e0a0b */
[----:B------:R-:W-:Y:S02]  /*1b80*/  IMAD R134, R5, R13, R134 ;  /* 0x0000000d05867224 */ /* 0x000fe400078e0286 */
[----:B------:R-:W-:-:S03]  /*1b90*/  IMAD.HI.U32 R11, R6, R20, RZ ;  /* 0x00000014060b7227 */ /* 0x000fc600078e00ff */
[C---:B------:R-:W-:Y:S01]  /*1ba0*/  ISETP.GT.U32.AND P1, PT, R5.reuse, R134, PT ;  /* 0x000000860500720c */ /* 0x040fe20003f24070 */
[----:B------:R-:W-:Y:S02]  /*1bb0*/  IMAD.MOV R11, RZ, RZ, -R11 ;  /* 0x000000ffff0b7224 */ /* 0x000fe400078e0a0b */
[----:B------:R-:W-:Y:S01]  /*1bc0*/  @!P0 IMAD.IADD R8, R8, 0x1, -R5 ;  /* 0x0000000108088824 */ /* 0x000fe200078e0a05 */
[C---:B------:R-:W-:Y:S01]  /*1bd0*/  ISETP.GT.U32.AND P0, PT, R5.reuse, R14, PT ;  /* 0x0000000e0500720c */ /* 0x040fe20003f04070 */
[C---:B------:R-:W-:Y:S02]  /*1be0*/  IMAD R20, R5.reuse, R11, R20 ;  /* 0x0000000b05147224 */ /* 0x040fe400078e0214 */
[C---:B------:R-:W-:Y:S01]  /*1bf0*/  IMAD R16, R5.reuse, R16, R17 ;  /* 0x0000001005107224 */ /* 0x040fe200078e0211 */
[----:B------:R-:W-:Y:S01]  /*1c00*/  ISETP.GT.U32.AND P6, PT, R5, R8, PT ;  /* 0x000000080500720c */ /* 0x000fe20003fc4070 */
[----:B------:R-:W-:-:S03]  /*1c10*/  IMAD.HI.U32 R11, R6, R26, RZ ;  /* 0x0000001a060b7227 */ /* 0x000fc600078e00ff */
[C---:B------:R-:W-:Y:S01]  /*1c20*/  ISETP.GT.U32.AND P5, PT, R5.reuse, R16, PT ;  /* 0x000000100500720c */ /* 0x040fe20003fa4070 */
[----:B------:R-:W-:Y:S01]  /*1c30*/  @!P1 IMAD.IADD R134, R134, 0x1, -R5 ;  /* 0x0000000186869824 */ /* 0x000fe200078e0a05 */
[C---:B------:R-:W-:Y:S01]  /*1c40*/  ISETP.GT.U32.AND P1, PT, R5.reuse, R12, PT ;  /* 0x0000000c0500720c */ /* 0x040fe20003f24070 */
[----:B------:R-:W-:Y:S02]  /*1c50*/  IMAD.MOV R15, RZ, RZ, -R11 ;  /* 0x000000ffff0f7224 */ /* 0x000fe400078e0a0b */
[----:B------:R-:W-:Y:S01]  /*1c60*/  IMAD.HI.U32 R11, R6, R30, RZ ;  /* 0x0000001e060b7227 */ /* 0x000fe200078e00ff */
[----:B------:R-:W-:-:S03]  /*1c70*/  ISETP.GT.U32.AND P2, PT, R5, R134, PT ;  /* 0x000000860500720c */ /* 0x000fc60003f44070 */
[----:B------:R-:W-:Y:S01]  /*1c80*/  @!P3 IMAD.IADD R10, R10, 0x1, -R5 ;  /* 0x000000010a0ab824 */ /* 0x000fe200078e0a05 */
[C---:B------:R-:W-:Y:S01]  /*1c90*/  ISETP.GT.U32.AND P3, PT, R5.reuse, R24, PT ;  /* 0x000000180500720c */ /* 0x040fe20003f64070 */
[----:B------:R-:W-:Y:S02]  /*1ca0*/  IMAD.MOV R11, RZ, RZ, -R11 ;  /* 0x000000ffff0b7224 */ /* 0x000fe400078e0a0b */
[--C-:B------:R-:W-:Y:S01]  /*1cb0*/  @!P0 IMAD.IADD R14, R14, 0x1, -R5.reuse ;  /* 0x000000010e0e8824 */ /* 0x100fe200078e0a05 */
[C---:B------:R-:W-:Y:S01]  /*1cc0*/  ISETP.GT.U32.AND P0, PT, R5.reuse, R28, PT ;  /* 0x0000001c0500720c */ /* 0x040fe20003f04070 */
[--C-:B------:R-:W-:Y:S01]  /*1cd0*/  @!P6 IMAD.IADD R8, R8, 0x1, -R5.reuse ;  /* 0x000000010808e824 */ /* 0x100fe200078e0a05 */
[C---:B------:R-:W-:Y:S01]  /*1ce0*/  ISETP.GT.U32.AND P6, PT, R5.reuse, R22, PT ;  /* 0x000000160500720c */ /* 0x040fe20003fc4070 */
[C---:B------:R-:W-:Y:S02]  /*1cf0*/  IMAD R26, R5.reuse, R15, R26 ;  /* 0x0000000f051a7224 */ /* 0x040fe400078e021a */
[----:B------:R-:W-:Y:S01]  /*1d00*/  @!P2 IMAD.IADD R134, R134, 0x1, -R5 ;  /* 0x000000018686a824 */ /* 0x000fe200078e0a05 */
[C---:B------:R-:W-:Y:S01]  /*1d10*/  ISETP.GT.U32.AND P2, PT, R5.reuse, R20, PT ;  /* 0x000000140500720c */ /* 0x040fe20003f44070 */
[----:B------:R-:W-:-:S02]  /*1d20*/  IMAD R30, R5, R11, R30 ;  /* 0x0000000b051e7224 */ /* 0x000fc400078e021e */
[--C-:B------:R-:W-:Y:S01]  /*1d30*/  @!P1 IMAD.IADD R12, R12, 0x1, -R5.reuse ;  /* 0x000000010c0c9824 */ /* 0x100fe200078e0a05 */
[C---:B------:R-:W-:Y:S01]  /*1d40*/  ISETP.GT.U32.AND P1, PT, R5.reuse, R26, PT ;  /* 0x0000001a0500720c */ /* 0x040fe20003f24070 */
        /* <DEDUP_REMOVED lines=8> */
[----:B------:R-:W-:Y:S01]  /*1dd0*/  @!P2 IMAD.IADD R20, R20, 0x1, -R5 ;  /* 0x000000011414a824 */ /* 0x000fe200078e0a05 */
[----:B------:R-:W-:Y:S01]  /*1de0*/  ISETP.GT.U32.AND P2, PT, R5, R34, PT ;  /* 0x000000220500720c */ /* 0x000fe20003f44070 */
[----:B------:R-:W-:-:S04]  /*1df0*/  IMAD.HI.U32 R11, R6, R36, RZ ;  /* 0x00000024060b7227 */ /* 0x000fc800078e00ff */
[----:B------:R-:W-:Y:S01]  /*1e00*/  @!P6 IMAD.IADD R22, R22, 0x1, -R5 ;  /* 0x000000011616e824 */ /* 0x000fe200078e0a05 */
[----:B------:R-:W-:Y:S01]  /*1e10*/  ISETP.GT.U32.AND P6, PT, R5, R10, PT ;  /* 0x0000000a0500720c */ /* 0x000fe20003fc4070 */
[----:B------:R-:W-:Y:S02]  /*1e20*/  IMAD.MOV R15, RZ, RZ, -R11 ;  /* 0x000000ffff0f7224 */ /* 0x000fe400078e0a0b */
[----:B------:R-:W-:-:S04]  /*1e30*/  IMAD.HI.U32 R11, R6, R40, RZ ;  /* 0x00000028060b7227 */ /* 0x000fc800078e00ff */
[--C-:B------:R-:W-:Y:S01]  /*1e40*/  @!P2 IMAD.IADD R34, R34, 0x1, -R5.reuse ;  /* 0x000000012222a824 */ /* 0x100fe200078e0a05 */
[C---:B------:R-:W-:Y:S01]  /*1e50*/  ISETP.GT.U32.AND P2, PT, R5.reuse, R22, PT ;  /* 0x000000160500720c */ /* 0x040fe20003f44070 */
[--C-:B------:R-:W-:Y:S01]  /*1e60*/  @!P1 IMAD.IADD R26, R26, 0x1, -R5.reuse ;  /* 0x000000011a1a9824 */ /* 0x100fe200078e0a05 */
[C---:B------:R-:W-:Y:S01]  /*1e70*/  ISETP.GT.U32.AND P1, PT, R5.reuse, R14, PT ;  /* 0x0000000e0500720c */ /* 0x040fe20003f24070 */
[--C-:B------:R-:W-:Y:S01]  /*1e80*/  @!P5 IMAD.IADD R30, R30, 0x1, -R5.reuse ;  /* 0x000000011e1ed824 */ /* 0x100fe200078e0a05 */
[C---:B------:R-:W-:Y:S01]  /*1e90*/  ISETP.GT.U32.AND P5, PT, R5.reuse, R18, PT ;  /* 0x000000120500720c */ /* 0x040fe20003fa4070 */
[----:B------:R-:W-:Y:S01]  /*1ea0*/  @!P4 IMAD.IADD R32, R32, 0x1, -R5 ;  /* 0x000000012020c824 */ /* 0x000fe200078e0a05 */
[C---:B------:R-:W-:Y:S01]  /*1eb0*/  ISETP.GT.U32.AND P4, PT, R5.reuse, R20, PT ;  /* 0x000000140500720c */ /* 0x040fe20003f84070 */
[----:B------:R-:W-:Y:S02]  /*1ec0*/  IMAD.MOV R11, RZ, RZ, -R11 ;  /* 0x000000ffff0b7224 */ /* 0x000fe400078e0a0b */
[--C-:B------:R-:W-:Y:S01]  /*1ed0*/  @!P3 IMAD.IADD R12, R12, 0x1, -R5.reuse ;  /* 0x000000010c0cb824 */ /* 0x100fe200078e0a05 */
[C---:B------:R-:W-:Y:S01]  /*1ee0*/  ISETP.GT.U32.AND P3, PT, R5.reuse, R24, PT ;  /* 0x000000180500720c */ /* 0x040fe20003f64070 */
[----:B------:R-:W-:Y:S01]  /*1ef0*/  @!P0 IMAD.IADD R16, R16, 0x1, -R5 ;  /* 0x0000000110108824 */ /* 0x000fe200078e0a05 */
[C---:B------:R-:W-:Y:S01]  /*1f00*/  ISETP.GT.U32.AND P0, PT, R5.reuse, R28, PT ;  /* 0x0000001c0500720c */ /* 0x040fe20003f04070 */
[----:B------:R-:W-:-:S02]  /*1f10*/  IMAD R40, R5, R11, R40 ;  /* 0x0000000b05287224 */ /* 0x000fc400078e0228 */
[----:B------:R-:W-:-:S04]  /*1f20*/  IMAD.HI.U32 R11, R6, R46, RZ ;  /* 0x0000002e060b7227 */ /* 0x000fc800078e00ff */
[----:B------:R-:W-:Y:S02]  /*1f30*/  IMAD R36, R5, R15, R36 ;  /* 0x0000000f05247224 */ /* 0x000fe400078e0224 */
        /* <DEDUP_REMOVED lines=17> */
[C---:B------:R-:W-:Y:S02]  /*2050*/  IMAD R46, R5.reuse, R15, R46 ;  /* 0x0000000f052e7224 */ /* 0x040fe400078e022e */
[----:B------:R-:W-:Y:S01]  /*2060*/  @!P6 IMAD.IADD R10, R10, 0x1, -R5 ;  /* 0x000000010a0ae824 */ /* 0x000fe200078e0a05 */
[C---:B------:R-:W-:Y:S01]  /*2070*/  ISETP.GT.U32.AND P6, PT, R5.reuse, R34, PT ;  /* 0x000000220500720c */ /* 0x040fe20003fc4070 */
[----:B------:R-:W-:Y:S02]  /*2080*/  IMAD.MOV R15, RZ, RZ, -R11 ;  /* 0x000000ffff0f7224 */ /* 0x000fe400078e0a0b */
        /* <DEDUP_REMOVED lines=9> */
[C---:B------:R-:W-:Y:S02]  /*2120*/  IMAD R56, R5.reuse, R15, R56 ;  /* 0x0000000f05387224 */ /* 0x040fe400078e0238 */
[----:B------:R-:W-:Y:S01]  /*2130*/  @!P3 IMAD.IADD R38, R38, 0x1, -R5 ;  /* 0x000000012626b824 */ /* 0x000fe200078e0a05 */
[C---:B------:R-:W-:Y:S01]  /*2140*/  ISETP.GT.U32.AND P3, PT, R5.reuse, R52, PT ;  /* 0x000000340500720c */ /* 0x040fe20003f64070 */
[----:B------:R-:W-:Y:S02]  /*2150*/  IMAD.MOV R11, RZ, RZ, -R11 ;  /* 0x000000ffff0b7224 */ /* 0x000fe400078e0a0b */
[--C-:B------:R-:W-:Y:S01]  /*2160*/  @!P0 IMAD.IADD R42, R42, 0x1, -R5.reuse ;  /* 0x000000012a2a8824 */ /* 0x100fe200078e0a05 */
[C---:B------:R-:W-:Y:S01]  /*2170*/  ISETP.GT.U32.AND P0, PT, R5.reuse, R56, PT ;  /* 0x000000380500720c */ /* 0x040fe20003f04070 */
[C---:B------:R-:W-:Y:S02]  /*2180*/  IMAD R60, R5.reuse, R11, R60 ;  /* 0x0000000b053c7224 */ /* 0x040fe400078e023c */
        /* <DEDUP_REMOVED lines=29> */
[----:B------:R-:W-:Y:S01]  /*2360*/  @!P0 IMAD.IADD R44, R44, 0x1, -R5 ;  /* 0x000000012c2c8824 */ /* 0x000fe200078e0a05 */
[C---:B------:R-:W-:Y:S01]  /*2370*/  ISETP.GT.U32.AND P0, PT, R5.reuse, R56, PT ;  /* 0x000000380500720c */ /* 0x040fe20003f04070 */
[----:B------:R-:W-:Y:S02]  /*2380*/  IMAD.MOV R11, RZ, RZ, -R11 ;  /* 0x000000ffff0b7224 */ /* 0x000fe400078e0a0b */
[--C-:B------:R-:W-:Y:S01]  /*2390*/  @!P2 IMAD.IADD R50, R50, 0x1, -R5.reuse ;  /* 0x000000013232a824 */ /* 0x100fe200078e0a05 */
[C---:B------:R-:W-:Y:S01]  /*23a0*/  ISETP.GT.U32.AND P2, PT, R5.reuse, R64, PT ;  /* 0x000000400500720c */ /* 0x040fe20003f44070 */
[C---:B------:R-:W-:Y:S02]  /*23b0*/  IMAD R66, R5.reuse, R15, R66 ;  /* 0x0000000f05427224 */ /* 0x040fe400078e0242 */
[C---:B------:R-:W-:Y:S02]  /*23c0*/  IMAD R70, R5.reuse, R11, R70 ;  /* 0x0000000b05467224 */ /* 0x040fe400078e0246 */
        /* <DEDUP_REMOVED lines=13> */
[C---:B------:R-:W-:Y:S02]  /*24a0*/  IMAD R78, R5.reuse, R15, R78 ;  /* 0x0000000f054e7224 */ /* 0x040fe400078e024e */
[----:B------:R-:W-:Y:S02]  /*24b0*/  IMAD.MOV R11, RZ, RZ, -R11 ;  /* 0x000000ffff0b7224 */ /* 0x000fe400078e0a0b */
[--C-:B------:R-:W-:Y:S01]  /*24c0*/  @!P6 IMAD.IADD R36, R36, 0x1, -R5.reuse ;  /* 0x000000012424e824 */ /* 0x100fe200078e0a05 */
[C---:B------:R-:W-:Y:S01]  /*24d0*/  ISETP.GT.U32.AND P6, PT, R5.reuse, R60, PT ;  /* 0x0000003c0500720c */ /* 0x040fe20003fc4070 */
[----:B------:R-:W-:Y:S01]  /*24e0*/  @!P2 IMAD.IADD R64, R64, 0x1, -R5 ;  /* 0x000000014040a824 */ /* 0x000fe200078e0a05 */
[C---:B------:R-:W-:Y:S01]  /*24f0*/  ISETP.GT.U32.AND P2, PT, R5.reuse, R80, PT ;  /* 0x000000500500720c */ /* 0x040fe20003f44070 */
[----:B------:R-:W-:-:S02]  /*2500*/  IMAD R82, R5, R11, R82 ;  /* 0x0000000b05527224 */ /* 0x000fc400078e0252 */
        /* <DEDUP_REMOVED lines=8> */
[C---:B------:R-:W-:Y:S01]  /*2590*/  ISETP.GT.U32.AND P3, PT, R5.reuse, R82, PT ;  /* 0x000000520500720c */ /* 0x040fe20003f64070 */
[----:B------:R-:W-:Y:S02]  /*25a0*/  IMAD.MOV R15, RZ, RZ, -R11 ;  /* 0x000000ffff0f7224 */ /* 0x000fe400078e0a0b */
        /* <DEDUP_REMOVED lines=15> */
[----:B------:R-:W-:-:S02]  /*26a0*/  IMAD R92, R5, R11, R92 ;  /* 0x0000000b055c7224 */ /* 0x000fc400078e025c */
[----:B------:R-:W-:-:S04]  /*26b0*/  IMAD.HI.U32 R11, R6, R98, RZ ;  /* 0x00000062060b7227 */ /* 0x000fc800078e00ff */
[--C-:B------:R-:W-:Y:S01]  /*26c0*/  @!P3 IMAD.IADD R82, R82, 0x1, -R5.reuse ;  /* 0x000000015252b824 */ /* 0x100fe200078e0a05 */
[C---:B------:R-:W-:Y:S01]  /*26d0*/  ISETP.GT.U32.AND P3, PT, R5.reuse, R68, PT ;  /* 0x000000440500720c */ /* 0x040fe20003f64070 */
        /* <DEDUP_REMOVED lines=19> */
[C---:B------:R-:W-:Y:S02]  /*2810*/  IMAD R98, R5.reuse, R15, R98 ;  /* 0x0000000f05627224 */ /* 0x040fe400078e0262 */
[----:B------:R-:W-:Y:S01]  /*2820*/  @!P0 IMAD.IADD R72, R72, 0x1, -R5 ;  /* 0x0000000148488824 */ /* 0x000fe200078e0a05 */
[----:B------:R-:W-:Y:S01]  /*2830*/  ISETP.GT.U32.AND P0, PT, R5, R86, PT ;  /* 0x000000560500720c */ /* 0x000fe20003f04070 */
[----:B------:R-:W-:Y:S02]  /*2840*/  IMAD.MOV R15, RZ, RZ, -R11 ;  /* 0x000000ffff0f7224 */ /* 0x000fe400078e0a0b */
[----:B------:R-:W-:-:S04]  /*2850*/  IMAD.HI.U32 R11, R6, R112, RZ ;  /* 0x00000070060b7227 */ /* 0x000fc800078e00ff */
        /* <DEDUP_REMOVED lines=10> */
[----:B------:R-:W-:Y:S01]  /*2900*/  @!P6 IMAD.IADD R62, R62, 0x1, -R5 ;  /* 0x000000013e3ee824 */ /* 0x000fe200078e0a05 */
[----:B------:R-:W-:Y:S01]  /*2910*/  ISETP.GT.U32.AND P6, PT, R5, R88, PT ;  /* 0x000000580500720c */ /* 0x000fe20003fc4070 */
        /* <DEDUP_REMOVED lines=18> */
[----:B------:R-:W-:-:S02]  /*2a40*/  IMAD.MOV R9, RZ, RZ, -R9 ;  /* 0x000000ffff097224 */ /* 0x000fc400078e0a09 */
[C---:B------:R-:W-:Y:S02]  /*2a50*/  IMAD R122, R5.reuse, R11, R122 ;  /* 0x0000000b057a7224 */ /* 0x040fe400078e027a */
        /* <DEDUP_REMOVED lines=8> */
[----:B------:R-:W-:-:S04]  /*2ae0*/  IMAD.HI.U32 R9, R6, R124, RZ ;  /* 0x0000007c06097227 */ /* 0x000fc800078e00ff */
[----:B------:R-:W-:Y:S02]  /*2af0*/  IMAD.MOV R11, RZ, RZ, -R11 ;  /* 0x000000ffff0b7224 */ /* 0x000fe400078e0a0b */
[----:B------:R-:W-:Y:S02]  /*2b00*/  IMAD.MOV R13, RZ, RZ, -R9 ;  /* 0x000000ffff0d7224 */ /* 0x000fe400078e0a09 */
[----:B------:R-:W-:Y:S02]  /*2b10*/  IMAD R126, R5, R11, R126 ;  /* 0x0000000b057e7224 */ /* 0x000fe400078e027e */
[----:B------:R-:W-:-:S04]  /*2b20*/  IMAD.HI.U32 R9, R6, R128, RZ ;  /* 0x0000008006097227 */ /* 0x000fc800078e00ff */
        /* <DEDUP_REMOVED lines=9> */
[----:B------:R-:W-:Y:S02]  /*2bc0*/  IMAD R124, R5, R13, R124 ;  /* 0x0000000d057c7224 */ /* 0x000fe400078e027c */
[----:B------:R-:W-:-:S02]  /*2bd0*/  IMAD.MOV R13, RZ, RZ, -R9 ;  /* 0x000000ffff0d7224 */ /* 0x000fc400078e0a09 */
[----:B------:R-:W-:Y:S02]  /*2be0*/  IMAD.MOV R11, RZ, RZ, -R11 ;  /* 0x000000ffff0b7224 */ /* 0x000fe400078e0a0b */
[----:B------:R-:W-:Y:S01]  /*2bf0*/  @!P6 IMAD.IADD R102, R102, 0x1, -R5 ;  /* 0x000000016666e824 */ /* 0x000fe200078e0a05 */
[----:B------:R-:W-:Y:S01]  /*2c00*/  ISETP.GT.U32.AND P6, PT, R5, R90, PT ;  /* 0x0000005a0500720c */ /* 0x000fe20003fc4070 */
[----:B------:R-:W-:-:S04]  /*2c10*/  IMAD.HI.U32 R9, R6, R132, RZ ;  /* 0x0000008406097227 */ /* 0x000fc800078e00ff */
[--C-:B------:R-:W-:Y:S01]  /*2c20*/  @!P3 IMAD.IADD R110, R110, 0x1, -R5.reuse ;  /* 0x000000016e6eb824 */ /* 0x100fe200078e0a05 */
[C---:B------:R-:W-:Y:S01]  /*2c30*/  ISETP.GT.U32.AND P3, PT, R5.reuse, R98, PT ;  /* 0x000000620500720c */ /* 0x040fe20003f64070 */
[C---:B------:R-:W-:Y:S01]  /*2c40*/  IMAD R130, R5.reuse, R11, R130 ;  /* 0x0000000b05827224 */ /* 0x040fe200078e0282 */
[----:B------:R-:W-:Y:S01]  /*2c50*/  IABS R11, R21 ;  /* 0x00000015000b7213 */ /* 0x000fe20000000000 */
[----:B------:R-:W-:Y:S01]  /*2c60*/  @!P0 IMAD.IADD R114, R114, 0x1, -R5 ;  /* 0x0000000172728824 */ /* 0x000fe200078e0a05 */
[C---:B------:R-:W-:Y:S01]  /*2c70*/  ISETP.GT.U32.AND P0, PT, R5.reuse, R102, PT ;  /* 0x000000660500720c */ /* 0x040fe20003f04070 */
[----:B------:R-:W-:Y:S02]  /*2c80*/  IMAD.MOV R9, RZ, RZ, -R9 ;  /* 0x000000ffff097224 */ /* 0x000fe400078e0a09 */
[----:B------:R-:W-:Y:S01]  /*2c90*/  @!P2 IMAD.IADD R96, R96, 0x1, -R5 ;  /* 0x000000016060a824 */ /* 0x000fe200078e0a05 */
[C---:B------:R-:W-:Y:S01]  /*2ca0*/  ISETP.GT.U32.AND P2, PT, R5.reuse, R108, PT ;  /* 0x0000006c0500720c */ /* 0x040fe20003f44070 */
[----:B------:R-:W-:-:S02]  /*2cb0*/  IMAD R132, R5, R9, R132 ;  /* 0x0000000905847224 */ /* 0x000fc400078e0284 */
[----:B------:R-:W-:Y:S02]  /*2cc0*/  IMAD.MOV.U32 R9, RZ, RZ, R11 ;  /* 0x000000ffff097224 */ /* 0x000fe400078e000b */
[--C-:B------:R-:W-:Y:S01]  /*2cd0*/  @!P5 IMAD.IADD R92, R92, 0x1, -R5.reuse ;  /* 0x000000015c5cd824 */ /* 0x100fe200078e0a05 */
[C---:B------:R-:W-:Y:S01]  /*2ce0*/  ISETP.GT.U32.AND P5, PT, R5.reuse, R104, PT ;  /* 0x000000680500720c */ /* 0x040fe20003fa4070 */
[----:B------:R-:W-:Y:S01]  /*2cf0*/  @!P4 IMAD.IADD R94, R94, 0x1, -R5 ;  /* 0x000000015e5ec824 */ /* 0x000fe200078e0a05 */
[----:B------:R-:W-:Y:S01]  /*2d00*/  ISETP.GT.U32.AND P4, PT, R5, R106, PT ;  /* 0x0000006a0500720c */ /* 0x000fe20003f84070 */
[----:B------:R-:W-:-:S04]  /*2d10*/  IMAD.HI.U32 R6, R6, R9, RZ ;  /* 0x0000000906067227 */ /* 0x000fc800078e00ff */
[--C-:B------:R-:W-:Y:S01]  /*2d20*/  @!P3 IMAD.IADD R98, R98, 0x1, -R5.reuse ;  /* 0x000000016262b824 */ /* 0x100fe200078e0a05 */
[C---:B------:R-:W-:Y:S01]  /*2d30*/  ISETP.GT.U32.AND P3, PT, R5.reuse, R110, PT ;  /* 0x0000006e0500720c */ /* 0x040fe20003f64070 */
[--C-:B------:R-:W-:Y:S01]  /*2d40*/  @!P1 IMAD.IADD R112, R112, 0x1, -R5.reuse ;  /* 0x0000000170709824 */ /* 0x100fe200078e0a05 */
[C---:B------:R-:W-:Y:S01]  /*2d50*/  ISETP.GT.U32.AND P1, PT, R5.reuse, R100, PT ;  /* 0x000000640500720c */ /* 0x040fe20003f24070 */
[----:B------:R-:W-:Y:S02]  /*2d60*/  IMAD.MOV R6, RZ, RZ, -R6 ;  /* 0x000000ffff067224 */ /* 0x000fe400078e0a06 */
[--C-:B------:R-:W-:Y:S01]  /*2d70*/  @!P0 IMAD.IADD R102, R102, 0x1, -R5.reuse ;  /* 0x0000000166668824 */ /* 0x100fe200078e0a05 */
[C---:B------:R-:W-:Y:S01]  /*2d80*/  ISETP.GT.U32.AND P0, PT, R5.reuse, R116, PT ;  /* 0x000000740500720c */ /* 0x040fe20003f04070 */
[----:B------:R-:W-:Y:S01]  /*2d90*/  @!P6 IMAD.IADD R90, R90, 0x1, -R5 ;  /* 0x000000015a5ae824 */ /* 0x000fe200078e0a05 */
[C---:B------:R-:W-:Y:S01]  /*2da0*/  ISETP.GT.U32.AND P6, PT, R5.reuse, R112, PT ;  /* 0x000000700500720c */ /* 0x040fe20003fc4070 */
[----:B------:R-:W-:-:S02]  /*2db0*/  IMAD R118, R5, R15, R118 ;  /* 0x0000000f05767224 */ /* 0x000fc400078e0276 */
[C---:B------:R-:W-:Y:S01]  /*2dc0*/  IMAD R6, R5.reuse, R6, R9 ;  /* 0x0000000605067224 */ /* 0x040fe200078e0209 */
[----:B------:R-:W-:Y:S01]  /*2dd0*/  IABS R9, R173 ;  /* 0x000000ad00097213 */ /* 0x000fe20000000000 */
        /* <DEDUP_REMOVED lines=14> */
[----:B------:R-:W-:Y:S01]  /*2ec0*/  @!P6 IMAD.IADD R112, R112, 0x1, -R5 ;  /* 0x000000017070e824 */ /* 0x000fe200078e0a05 */
[C---:B------:R-:W-:Y:S01]  /*2ed0*/  ISETP.GT.U32.AND P6, PT, R5.reuse, R126, PT ;  /* 0x0000007e0500720c */ /* 0x040fe20003fc4070 */
[----:B------:R-:W-:Y:S01]  /*2ee0*/  IMAD R9, R4, R7, R9 ;  /* 0x0000000704097224 */ /* 0x000fe200078e0209 */
[----:B------:R-:W-:Y:S01]  /*2ef0*/  SHF.R.S32.HI R7, RZ, 0x1f, R2 ;  /* 0x0000001fff077819 */ /* 0x000fe20000011402 */
[--C-:B------:R-:W-:Y:S01]  /*2f00*/  @!P2 IMAD.IADD R122, R122, 0x1, -R5.reuse ;  /* 0x000000017a7aa824 */ /* 0x100fe200078e0a05 */
[C---:B------:R-:W-:Y:S01]  /*2f10*/  ISETP.GT.U32.AND P2, PT, R5.reuse, R116, PT ;  /* 0x000000740500720c */ /* 0x040fe20003f44070 */
[--C-:B------:R-:W-:Y:S01]  /*2f20*/  @!P5 IMAD.IADD R118, R118, 0x1, -R5.reuse ;  /* 0x000000017676d824 */ /* 0x100fe200078e0a05 */
[C---:B------:R-:W-:Y:S01]  /*2f30*/  ISETP.GT.U32.AND P5, PT, R5.reuse, R132, PT ;  /* 0x000000840500720c */ /* 0x040fe20003fa4070 */
[--C-:B------:R-:W-:Y:S01]  /*2f40*/  @!P4 IMAD.IADD R120, R120, 0x1, -R5.reuse ;  /* 0x000000017878c824 */ /* 0x100fe200078e0a05 */
[----:B------:R-:W-:Y:S01]  /*2f50*/  ISETP.GT.U32.AND P4, PT, R4, R9, PT ;  /* 0x000000090400720c */ /* 0x000fe20003f84070 */
[----:B------:R-:W-:Y:S01]  /*2f60*/  IMAD R128, R5, R13, R128 ;  /* 0x0000000d05807224 */ /* 0x000fe200078e0280 */
[----:B------:R-:W-:Y:S01]  /*2f70*/  LEA.HI R2, R7, R2, RZ, 0x6 ;  /* 0x0000000207027211 */ /* 0x000fe200078f30ff */
[--C-:B------:R-:W-:Y:S01]  /*2f80*/  @!P3 IMAD.IADD R124, R124, 0x1, -R5.reuse ;  /* 0x000000017c7cb824 */ /* 0x100fe200078e0a05 */
[C---:B------:R-:W-:Y:S01]  /*2f90*/  ISETP.GT.U32.AND P3, PT, R5.reuse, R118, PT ;  /* 0x000000760500720c */ /* 0x040fe20003f64070 */
[--C-:B------:R-:W-:Y:S01]  /*2fa0*/  @!P1 IMAD.IADD R114, R114, 0x1, -R5.reuse ;  /* 0x0000000172729824 */ /* 0x100fe200078e0a05 */
[C---:B------:R-:W-:Y:S01]  /*2fb0*/  ISETP.GT.U32.AND P1, PT, R5.reuse, R128, PT ;  /* 0x000000800500720c */ /* 0x040fe20003f24070 */
[--C-:B------:R-:W-:Y:S01]  /*2fc0*/  @!P0 IMAD.IADD R130, R130, 0x1, -R5.reuse ;  /* 0x0000000182828824 */ /* 0x100fe200078e0a05 */
[C---:B------:R-:W-:Y:S01]  /*2fd0*/  ISETP.GT.U32.AND P0, PT, R5.reuse, R122, PT ;  /* 0x0000007a0500720c */ /* 0x040fe20003f04070 */
[--C-:B------:R-:W-:Y:S01]  /*2fe0*/  @!P6 IMAD.IADD R126, R126, 0x1, -R5.reuse ;  /* 0x000000017e7ee824 */ /* 0x100fe200078e0a05 */
[----:B------:R-:W-:Y:S01]  /*2ff0*/  ISETP.GT.U32.AND P6, PT, R5, R6, PT ;  /* 0x000000060500720c */ /* 0x000fe20003fc4070 */
[--C-:B------:R-:W-:Y:S01]  /*3000*/  @!P2 IMAD.IADD R116, R116, 0x1, -R5.reuse ;  /* 0x000000017474a824 */ /* 0x100fe200078e0a05 */
[----:B------:R-:W-:Y:S01]  /*3010*/  SHF.R.S32.HI R2, RZ, 0x6, R2 ;  /* 0x00000006ff027819 */ /* 0x000fe20000011402 */
[----:B------:R-:W-:Y:S01]  /*3020*/  @!P4 IMAD.IADD R9, R9, 0x1, -R4 ;  /* 0x000000010909c824 */ /* 0x000fe200078e0a04 */
[----:B------:R-:W-:Y:S01]  /*3030*/  ISETP.GT.U32.AND P2, PT, R5, R126, PT ;  /* 0x0000007e0500720c */ /* 0x000fe20003f44070 */
[--C-:B------:R-:W-:Y:S01]  /*3040*/  @!P5 IMAD.IADD R132, R132, 0x1, -R5.reuse ;  /* 0x000000018484d824 */ /* 0x100fe200078e0a05 */
[----:B------:R-:W-:Y:S01]  /*3050*/  ISETP.GE.AND P4, PT, R173, RZ, PT ;  /* 0x000000ffad00720c */ /* 0x000fe20003f86270 */
[--C-:B------:R-:W-:Y:S01]  /*3060*/  @!P3 IMAD.IADD R118, R118, 0x1, -R5.reuse ;  /* 0x000000017676b824 */ /* 0x100fe200078e0a05 */
[----:B------:R-:W-:Y:S01]  /*3070*/  ISETP.GT.U32.AND P3, PT, R4, R9, PT ;  /* 0x000000090400720c */ /* 0x000fe20003f64070 */
[--C-:B------:R-:W-:Y:S01]  /*3080*/  @!P1 IMAD.IADD R128, R128, 0x1, -R5.reuse ;  /* 0x0000000180809824 */ /* 0x100fe200078e0a05 */
[C---:B------:R-:W-:Y:S01]  /*3090*/  ISETP.GT.U32.AND P1, PT, R5.reuse, R120, PT ;  /* 0x000000780500720c */ /* 0x040fe20003f24070 */
[--C-:B------:R-:W-:Y:S01]  /*30a0*/  @!P0 IMAD.IADD R122, R122, 0x1, -R5.reuse ;  /* 0x000000017a7a8824 */ /* 0x100fe200078e0a05 */
[C---:B------:R-:W-:Y:S01]  /*30b0*/  ISETP.GT.U32.AND P0, PT, R5.reuse, R130, PT ;  /* 0x000000820500720c */ /* 0x040fe20003f04070 */
[----:B------:R-:W-:Y:S01]  /*30c0*/  @!P6 IMAD.IADD R6, R6, 0x1, -R5 ;  /* 0x000000010606e824 */ /* 0x000fe200078e0a05 */
[----:B------:R-:W-:-:S02]  /*30d0*/  ISETP.GT.U32.AND P5, PT, R5, R124, PT ;  /* 0x0000007c0500720c */ /* 0x000fc40003fa4070 */
[----:B------:R-:W-:Y:S01]  /*30e0*/  ISETP.GT.U32.AND P6, PT, R5, R132, PT ;  /* 0x000000840500720c */ /* 0x000fe20003fc4070 */
[----:B------:R-:W-:Y:S01]  /*30f0*/  @!P2 IMAD.IADD R126, R126, 0x1, -R5 ;  /* 0x000000017e7ea824 */ /* 0x000fe200078e0a05 */
[----:B------:R-:W-:-:S03]  /*3100*/  ISETP.NE.AND P2, PT, R76, RZ, PT ;  /* 0x000000ff4c00720c */ /* 0x000fc60003f45270 */
[----:B------:R-:W-:Y:S01]  /*3110*/  @!P3 IMAD.IADD R9, R9, 0x1, -R4 ;  /* 0x000000010909b824 */ /* 0x000fe200078e0a04 */
[----:B------:R-:W-:Y:S01]  /*3120*/  ISETP.GE.AND P3, PT, R172, RZ, PT ;  /* 0x000000ffac00720c */ /* 0x000fe20003f66270 */
[--C-:B------:R-:W-:Y:S01]  /*3130*/  @!P1 IMAD.IADD R120, R120, 0x1, -R5.reuse ;  /* 0x0000000178789824 */ /* 0x100fe200078e0a05 */
[C---:B------:R-:W-:Y:S01]  /*3140*/  ISETP.GT.U32.AND P1, PT, R5.reuse, R128, PT ;  /* 0x000000800500720c */ /* 0x040fe20003f24070 */
[----:B------:R-:W-:Y:S01]  /*3150*/  @!P0 IMAD.IADD R130, R130, 0x1, -R5 ;  /* 0x0000000182828824 */ /* 0x000fe200078e0a05 */
[----:B------:R-:W-:Y:S01]  /*3160*/  ISETP.GE.AND P0, PT, R170, RZ, PT ;  /* 0x000000ffaa00720c */ /* 0x000fe20003f06270 */
[----:B------:R-:W-:Y:S02]  /*3170*/  IMAD.MOV.U32 R4, RZ, RZ, R9 ;  /* 0x000000ffff047224 */ /* 0x000fe400078e0009 */
[--C-:B------:R-:W-:Y:S01]  /*3180*/  @!P5 IMAD.IADD R124, R124, 0x1, -R5.reuse ;  /* 0x000000017c7cd824 */ /* 0x100fe200078e0a05 */
[----:B------:R-:W-:Y:S01]  /*3190*/  ISETP.GT.U32.AND P5, PT, R5, R6, PT ;  /* 0x000000060500720c */ /* 0x000fe20003fa4070 */
[----:B------:R-:W-:Y:S01]  /*31a0*/  @!P4 IMAD.MOV R4, RZ, RZ, -R4 ;  /* 0x000000ffff04c224 */ /* 0x000fe200078e0a04 */
[----:B------:R-:W-:Y:S01]  /*31b0*/  @!P2 LOP3.LUT R4, RZ, R76, RZ, 0x33, !PT ;  /* 0x0000004cff04a212 */ /* 0x000fe200078e33ff */
[--C-:B------:R-:W-:Y:S01]  /*31c0*/  @!P6 IMAD.IADD R132, R132, 0x1, -R5.reuse ;  /* 0x000000018484e824 */ /* 0x100fe200078e0a05 */
[----:B------:R-:W-:Y:S01]  /*31d0*/  ISETP.GE.AND P2, PT, R168, RZ, PT ;  /* 0x000000ffa800720c */ /* 0x000fe20003f46270 */
[----:B------:R-:W-:Y:S01]  /*31e0*/  @!P3 IMAD.MOV R8, RZ, RZ, -R8 ;  /* 0x000000ffff08b224 */ /* 0x000fe200078e0a08 */
[----:B------:R-:W-:Y:S01]  /*31f0*/  ISETP.GE.AND P4, PT, R169, RZ, PT ;  /* 0x000000ffa900720c */ /* 0x000fe20003f86270 */
[--C-:B------:R-:W-:Y:S01]  /*3200*/  @!P1 IMAD.IADD R128, R128, 0x1, -R5.reuse ;  /* 0x0000000180809824 */ /* 0x100fe200078e0a05 */
[----:B------:R-:W-:Y:S01]  /*3210*/  ISETP.GE.AND P1, PT, R171, RZ, PT ;  /* 0x000000ffab00720c */ /* 0x000fe20003f26270 */
[----:B------:R-:W-:Y:S01]  /*3220*/  @!P0 IMAD.MOV R12, RZ, RZ, -R12 ;  /* 0x000000ffff0c8224 */ /* 0x000fe200078e0a0c */
[----:B------:R-:W-:Y:S01]  /*3230*/  ISETP.GE.AND P0, PT, R164, RZ, PT ;  /* 0x000000ffa400720c */ /* 0x000fe20003f06270 */
[----:B------:R-:W-:Y:S01]  /*3240*/  IMAD R4, R4, UR4, RZ ;  /* 0x0000000404047c24 */ /* 0x000fe2000f8e02ff */
[----:B------:R-:W-:Y:S01]  /*3250*/  ISETP.GE.AND P3, PT, R166, RZ, PT ;  /* 0x000000ffa600720c */ /* 0x000fe20003f66270 */
[----:B------:R-:W-:Y:S01]  /*3260*/  @!P5 IMAD.IADD R6, R6, 0x1, -R5 ;  /* 0x000000010606d824 */ /* 0x000fe200078e0a05 */
[----:B------:R-:W-:Y:S01]  /*3270*/  ISETP.GE.AND P5, PT, R167, RZ, PT ;  /* 0x000000ffa700720c */ /* 0x000fe20003fa6270 */
[----:B------:R-:W-:-:S02]  /*3280*/  ULDC.64 UR4, c[0x0][0x210] ;  /* 0x0000840000047ab9 */ /* 0x000fc40000000a00 */
[----:B------:R-:W-:Y:S01]  /*3290*/  @!P2 IMAD.MOV R16, RZ, RZ, -R16 ;  /* 0x000000ffff10a224 */ /* 0x000fe200078e0a10 */
[----:B------:R-:W-:Y:S01]  /*32a0*/  ISETP.GE.AND P2, PT, R162, RZ, PT ;  /* 0x000000ffa200720c */ /* 0x000fe20003f46270 */
        /* <DEDUP_REMOVED lines=9> */
[----:B------:R-:W-:-:S03]  /*3340*/  ISETP.GE.AND P5, PT, R161, RZ, PT ;  /* 0x000000ffa100720c */ /* 0x000fc60003fa6270 */
        /* <DEDUP_REMOVED lines=48> */
[----:B0-----:R-:W-:Y:S01]  /*3650*/  IMAD R133, R79, UR17, RZ ;  /* 0x000000114f857c24 */ /* 0x001fe2000f8e02ff */
[----:B------:R-:W-:Y:S01]  /*3660*/  SHF.R.S32.HI R79, RZ, 0x1f, R3 ;  /* 0x0000001fff4f7819 */ /* 0x000fe20000011403 */
        /* <DEDUP_REMOVED lines=11> */
[----:B------:R-:W-:-:S02]  /*3720*/  ISETP.GE.AND P5, PT, R127, RZ, PT ;  /* 0x000000ff7f00720c */ /* 0x000fc40003fa6270 */
[----:B------:R-:W-:Y:S01]  /*3730*/  LOP3.LUT R131, R0, 0x1a, RZ, 0xfc, !PT ;  /* 0x0000001a00837812 */ /* 0x000fe200078efcff */
        /* <DEDUP_REMOVED lines=40> */
[----:B------:R-:W-:Y:S01]  /*39c0*/  ISETP.NE.AND P2, PT, R77, RZ, PT ;  /* 0x000000ff4d00720c */ /* 0x000fe20003f45270 */
[----:B------:R-:W-:Y:S01]  /*39d0*/  @!P4 IMAD.MOV R124, RZ, RZ, -R124 ;  /* 0x000000ffff7cc224 */ /* 0x000fe200078e0a7c */
[----:B------:R-:W-:Y:S01]  /*39e0*/  LOP3.LUT R77, RZ, R77, RZ, 0x33, !PT ;  /* 0x0000004dff4d7212 */ /* 0x000fe200078e33ff */
[----:B------:R-:W-:Y:S01]  /*39f0*/  @!P1 IMAD.MOV R120, RZ, RZ, -R120 ;  /* 0x000000ffff789224 */ /* 0x000fe200078e0a78 */
[----:B------:R-:W-:Y:S01]  /*3a00*/  ISETP.GE.AND P1, PT, R23, RZ, PT ;  /* 0x000000ff1700720c */ /* 0x000fe20003f26270 */
[----:B------:R-:W-:Y:S01]  /*3a10*/  @!P0 IMAD.MOV R6, RZ, RZ, -R6 ;  /* 0x000000ffff068224 */ /* 0x000fe200078e0a06 */
[----:B------:R-:W-:Y:S01]  /*3a20*/  SEL R8, R77, R8, !P2 ;  /* 0x000000084d087207 */ /* 0x000fe20005000000 */
[----:B------:R-:W-:Y:S01]  /*3a30*/  @!P3 IMAD.MOV R130, RZ, RZ, -R130 ;  /* 0x000000ffff82b224 */ /* 0x000fe200078e0a82 */
[----:B------:R-:W-:Y:S01]  /*3a40*/  ISETP.GE.AND P4, PT, R19, RZ, PT ;  /* 0x000000ff1300720c */ /* 0x000fe20003f86270 */
[----:B------:R-:W-:Y:S01]  /*3a50*/  @!P5 IMAD.MOV R128, RZ, RZ, -R128 ;  /* 0x000000ffff80d224 */ /* 0x000fe200078e0a80 */
[----:B------:R-:W-:Y:S01]  /*3a60*/  LEA R5, P0, R4, UR4, 0x1 ;  /* 0x0000000404057c11 */ /* 0x000fe2000f8008ff */
[----:B------:R-:W-:Y:S01]  /*3a70*/  ULDC UR4, c[0x0][0x240] ;  /* 0x0000900000047ab9 */ /* 0x000fe20000000800 */
[C---:B------:R-:W-:Y:S01]  /*3a80*/  SEL R10, R77.reuse, R10, !P2 ;  /* 0x0000000a4d0a7207 */ /* 0x040fe20005000000 */
[----:B------:R-:W-:Y:S01]  /*3a90*/  IMAD R196, R8, UR4, RZ ;  /* 0x0000000408c47c24 */ /* 0x000fe2000f8e02ff */
[C---:B------:R-:W-:Y:S01]  /*3aa0*/  SEL R18, R77.reuse, R18, !P2 ;  /* 0x000000124d127207 */ /* 0x040fe20005000000 */
[----:B------:R-:W-:Y:S01]  /*3ab0*/  STL [R1+0x40], R5 ;  /* 0x0000400501007387 */ /* 0x000fe20000100800 */
[C---:B------:R-:W-:Y:S01]  /*3ac0*/  SEL R22, R77.reuse, R22, !P2 ;  /* 0x000000164d167207 */ /* 0x040fe20005000000 */
[----:B------:R-:W-:Y:S01]  /*3ad0*/  IMAD R202, R10, UR4, RZ ;  /* 0x000000040aca7c24 */ /* 0x000fe2000f8e02ff */
[C---:B------:R-:W-:Y:S01]  /*3ae0*/  SEL R12, R77.reuse, R12, !P2 ;  /* 0x0000000c4d0c7207 */ /* 0x040fe20005000000 */
[----:B------:R-:W-:Y:S01]  /*3af0*/  IMAD R18, R18, UR4, RZ ;  /* 0x0000000412127c24 */ /* 0x000fe2000f8e02ff */
[----:B------:R-:W-:Y:S01]  /*3b00*/  LEA.HI.X.SX32 R4, R4, UR5, 0x1, P0 ;  /* 0x0000000504047c11 */ /* 0x000fe200080f0eff */
[----:B------:R-:W-:Y:S01]  /*3b10*/  IMAD R22, R22, UR4, RZ ;  /* 0x0000000416167c24 */ /* 0x000fe2000f8e02ff */
[C---:B------:R-:W-:Y:S01]  /*3b20*/  SEL R24, R77.reuse, R24, !P2 ;  /* 0x000000184d187207 */ /* 0x040fe20005000000 */
[----:B------:R-:W-:Y:S01]  /*3b30*/  IMAD R194, R12, UR4, RZ ;  /* 0x000000040cc27c24 */ /* 0x000fe2000f8e02ff */
[C---:B------:R-:W-:Y:S01]  /*3b40*/  SEL R36, R77.reuse, R36, !P2 ;  /* 0x000000244d247207 */ /* 0x040fe20005000000 */
[----:B------:R0:W-:Y:S01]  /*3b50*/  STL [R1+0x3c], R4 ;  /* 0x00003c0401007387 */ /* 0x0001e20000100800 */
[----:B------:R-:W-:Y:S01]  /*3b60*/  LEA R11, P6, R196, UR10, 0x1 ;  /* 0x0000000ac40b7c11 */ /* 0x000fe2000f8c08ff */
[----:B------:R-:W-:Y:S01]  /*3b70*/  @!P1 IMAD.MOV R132, RZ, RZ, -R132 ;  /* 0x000000ffff849224 */ /* 0x000fe200078e0a84 */
[C---:B------:R-:W-:Y:S01]  /*3b80*/  SEL R14, R77.reuse, R14, !P2 ;  /* 0x0000000e4d0e7207 */ /* 0x040fe20005000000 */
[----:B------:R-:W-:Y:S01]  /*3b90*/  @!P4 IMAD.MOV R134, RZ, RZ, -R134 ;  /* 0x000000ffff86c224 */ /* 0x000fe200078e0a86 */
[C---:B------:R-:W-:Y:S01]  /*3ba0*/  SEL R20, R77.reuse, R20, !P2 ;  /* 0x000000144d147207 */ /* 0x040fe20005000000 */
[----:B------:R-:W-:Y:S01]  /*3bb0*/  IMAD R24, R24, UR4, RZ ;  /* 0x0000000418187c24 */ /* 0x000fe2000f8e02ff */
[C---:B------:R-:W-:Y:S01]  /*3bc0*/  SEL R26, R77.reuse, R26, !P2 ;  /* 0x0000001a4d1a7207 */ /* 0x040fe20005000000 */
[----:B------:R-:W-:Y:S01]  /*3bd0*/  IMAD R36, R36, UR4, RZ ;  /* 0x0000000424247c24 */ /* 0x000fe2000f8e02ff */
        /* <DEDUP_REMOVED lines=8> */
[----:B------:R-:W-:Y:S01]  /*3c60*/  SEL R50, R77, R50, !P2 ;  /* 0x000000324d327207 */ /* 0x000fe20005000000 */
[----:B------:R-:W-:Y:S01]  /*3c70*/  IMAD R221, R221, UR4, RZ ;  /* 0x00000004dddd7c24 */ /* 0x000fe2000f8e02ff */
[----:B------:R-:W-:Y:S01]  /*3c80*/  LEA R10, P5, R202, UR10, 0x1 ;  /* 0x0000000aca0a7c11 */ /* 0x000fe2000f8a08ff */
[----:B------:R-:W-:Y:S01]  /*3c90*/  IMAD R38, R38, UR4, RZ ;  /* 0x0000000426267c24 */ /* 0x000fe2000f8e02ff */
[----:B------:R-:W-:Y:S01]  /*3ca0*/  LEA R6, P0, R18, UR10, 0x1 ;  /* 0x0000000a12067c11 */ /* 0x000fe2000f8008ff */
[----:B------:R-:W-:Y:S01]  /*3cb0*/  IMAD R50, R50, UR4, RZ ;  /* 0x0000000432327c24 */ /* 0x000fe2000f8e02ff */
[----:B0-----:R-:W-:Y:S01]  /*3cc0*/  LEA R4, P6, R22, UR10, 0x1 ;  /* 0x0000000a16047c11 */ /* 0x001fe2000f8c08ff */
[----:B------:R-:W-:Y:S01]  /*3cd0*/  UMOV UR5, URZ ;  /* 0x0000003f00057c82 */ /* 0x000fe20008000000 */
[----:B------:R-:W-:-:S02]  /*3ce0*/  SEL R28, R77, R28, !P2 ;  /* 0x0000001c4d1c7207 */ /* 0x000fc40005000000 */
[C---:B------:R-:W-:Y:S02]  /*3cf0*/  SEL R40, R77.reuse, R40, !P2 ;  /* 0x000000284d287207 */ /* 0x040fe40005000000 */
[----:B------:R-:W-:Y:S01]  /*3d00*/  LEA R9, P3, R194, UR10, 0x1 ;  /* 0x0000000ac2097c11 */ /* 0x000fe2000f8608ff */
[----:B------:R-:W-:Y:S01]  /*3d10*/  IMAD R28, R28, UR4, RZ ;  /* 0x000000041c1c7c24 */ /* 0x000fe2000f8e02ff */
[----:B------:R-:W-:Y:S01]  /*3d20*/  SEL R30, R77, R30, !P2 ;  /* 0x0000001e4d1e7207 */ /* 0x000fe20005000000 */
[----:B------:R-:W-:Y:S01]  /*3d30*/  IMAD R40, R40, UR4, RZ ;  /* 0x0000000428287c24 */ /* 0x000fe2000f8e02ff */
[----:B------:R-:W-:Y:S02]  /*3d40*/  LEA.HI.X.SX32 R202, R202, UR11, 0x1, P5 ;  /* 0x0000000bcaca7c11 */ /* 0x000fe4000a8f0eff */
[----:B------:R-:W-:Y:S01]  /*3d50*/  LEA.HI.X.SX32 R190, R18, UR11, 0x1, P0 ;  /* 0x0000000b12be7c11 */ /* 0x000fe200080f0eff */
[----:B------:R-:W-:Y:S01]  /*3d60*/  IMAD R30, R30, UR4, RZ ;  /* 0x000000041e1e7c24 */ /* 0x000fe2000f8e02ff */
[----:B------:R-:W-:-:S02]  /*3d70*/  LEA.HI.X.SX32 R186, R22, UR11, 0x1, P6 ;  /* 0x0000000b16ba7c11 */ /* 0x000fc4000b0f0eff */
[C---:B------:R-:W-:Y:S02]  /*3d80*/  SEL R32, R77.reuse, R32, !P2 ;  /* 0x000000204d207207 */ /* 0x040fe40005000000 */
[C---:B------:R-:W-:Y:S02]  /*3d90*/  SEL R34, R77.reuse, R34, !P2 ;  /* 0x000000224d227207 */ /* 0x040fe40005000000 */
        /* <DEDUP_REMOVED lines=88> */
[----:B------:R-:W-:Y:S01]  /*4320*/  SEL R222, R77, R134, !P2 ;  /* 0x000000864dde7207 */ /* 0x000fe20005000000 */
[----:B------:R-:W-:Y:S01]  /*4330*/  IMAD R130, R130, UR4, RZ ;  /* 0x0000000482827c24 */ /* 0x000fe2000f8e02ff */
[----:B------:R-:W-:Y:S01]  /*4340*/  LEA R12, P5, R24, UR10, 0x1 ;  /* 0x0000000a180c7c11 */ /* 0x000fe2000f8a08ff */
[----:B------:R-:W-:Y:S01]  /*4350*/  IMAD R220, R220, UR4, RZ ;  /* 0x00000004dcdc7c24 */ /* 0x000fe2000f8e02ff */
[----:B------:R-:W-:Y:S01]  /*4360*/  LEA.HI.X.SX32 R194, R194, UR11, 0x1, P3 ;  /* 0x0000000bc2c27c11 */ /* 0x000fe200098f0eff */
[----:B------:R-:W-:Y:S01]  /*4370*/  IMAD R222, R222, UR4, RZ ;  /* 0x00000004dede7c24 */ /* 0x000fe2000f8e02ff */
[----:B------:R-:W-:Y:S01]  /*4380*/  LEA R18, P6, R36, UR10, 0x1 ;  /* 0x0000000a24127c11 */ /* 0x000fe2000f8c08ff */
[----:B------:R-:W-:Y:S01]  /*4390*/  UMOV UR4, URZ ;  /* 0x0000003f00047c82 */ /* 0x000fe20008000000 */
[----:B------:R-:W-:Y:S01]  /*43a0*/  LEA R8, P2, R14, UR10, 0x1 ;  /* 0x0000000a0e087c11 */ /* 0x000fe2000f8408ff */
[----:B------:R-:W-:Y:S01]  /*43b0*/  IMAD R134, R81, UR17, RZ ;  /* 0x0000001151867c24 */ /* 0x000fe2000f8e02ff */
[----:B------:R-:W-:Y:S01]  /*43c0*/  LEA R5, P4, R20, UR10, 0x1 ;  /* 0x0000000a14057c11 */ /* 0x000fe2000f8808ff */
[----:B------:R-:W-:Y:S01]  /*43d0*/  UIADD3.X UR9, UR4, 0x40000040, URZ, UP0, !UPT ;  /* 0x4000004004097890 */ /* 0x000fe200087fe43f */
[----:B------:R-:W-:-:S02]  /*43e0*/  LEA R13, P3, R26, UR10, 0x1 ;  /* 0x0000000a1a0d7c11 */ /* 0x000fc4000f8608ff */
[----:B------:R-:W-:Y:S02]  /*43f0*/  CS2R R76, SRZ ;  /* 0x00000000004c7805 */ /* 0x000fe4000001ff00 */
[----:B------:R-:W-:Y:S01]  /*4400*/  LEA R7, P1, R16, UR10, 0x1 ;  /* 0x0000000a10077c11 */ /* 0x000fe2000f8208ff */
[----:B------:R-:W-:Y:S01]  /*4410*/  UIADD3.64 UR20, UR8, 0x80, URZ ;  /* 0x0000008008147897 */ /* 0x000fe2000fffe03f */
[----:B------:R-:W-:Y:S01]  /*4420*/  LEA.HI.X.SX32 R200, R24, UR11, 0x1, P5 ;  /* 0x0000000b18c87c11 */ /* 0x000fe2000a8f0eff */
[----:B------:R-:W-:Y:S01]  /*4430*/  UIADD3.64 UR24, UR8, 0x100, URZ ;  /* 0x0000010008187897 */ /* 0x000fe2000fffe03f */
[----:B------:R-:W-:Y:S02]  /*4440*/  LEA.HI.X.SX32 R214, R36, UR11, 0x1, P6 ;  /* 0x0000000b24d67c11 */ /* 0x000fe4000b0f0eff */
[----:B------:R-:W-:Y:S02]  /*4450*/  CS2R R36, SRZ ;  /* 0x0000000000247805 */ /* 0x000fe4000001ff00 */
[----:B------:R-:W-:-:S02]  /*4460*/  LEA.HI.X.SX32 R201, R14, UR11, 0x1, P2 ;  /* 0x0000000b0ec97c11 */ /* 0x000fc400090f0eff */
[----:B------:R-:W-:Y:S02]  /*4470*/  LEA.HI.X.SX32 R188, R20, UR11, 0x1, P4 ;  /* 0x0000000b14bc7c11 */ /* 0x000fe4000a0f0eff */
[----:B------:R-:W-:Y:S02]  /*4480*/  LEA R19, P5, R38, UR10, 0x1 ;  /* 0x0000000a26137c11 */ /* 0x000fe4000f8a08ff */
[----:B------:R-:W-:Y:S02]  /*4490*/  LEA.HI.X.SX32 R184, R26, UR11, 0x1, P3 ;  /* 0x0000000b1ab87c11 */ /* 0x000fe400098f0eff */
[----:B------:R-:W-:Y:S02]  /*44a0*/  CS2R R26, SRZ ;  /* 0x00000000001a7805 */ /* 0x000fe4000001ff00 */
[----:B------:R-:W-:Y:S02]  /*44b0*/  LEA R225, P6, R50, UR10, 0x1 ;  /* 0x0000000a32e17c11 */ /* 0x000fe4000f8c08ff */
[----:B------:R-:W-:-:S02]  /*44c0*/  LEA R14, P2, R28, UR10, 0x1 ;  /* 0x0000000a1c0e7c11 */ /* 0x000fc4000f8408ff */
[----:B------:R-:W-:Y:S02]  /*44d0*/  LEA.HI.X.SX32 R192, R16, UR11, 0x1, P1 ;  /* 0x0000000b10c07c11 */ /* 0x000fe400088f0eff */
[----:B------:R-:W-:Y:S02]  /*44e0*/  LEA R20, P3, R40, UR10, 0x1 ;  /* 0x0000000a28147c11 */ /* 0x000fe4000f8608ff */
[----:B------:R-:W-:Y:S02]  /*44f0*/  LEA R15, P1, R30, UR10, 0x1 ;  /* 0x0000000a1e0f7c11 */ /* 0x000fe4000f8208ff */
[----:B------:R-:W-:Y:S02]  /*4500*/  LEA.HI.X.SX32 R216, R38, UR11, 0x1, P5 ;  /* 0x0000000b26d87c11 */ /* 0x000fe4000a8f0eff */
[----:B------:R-:W-:Y:S02]  /*4510*/  CS2R R38, SRZ ;  /* 0x0000000000267805 */ /* 0x000fe4000001ff00 */
[----:B------:R-:W-:-:S02]  /*4520*/  LEA.HI.X.SX32 R152, R50, UR11, 0x1, P6 ;  /* 0x0000000b32987c11 */ /* 0x000fc4000b0f0eff */
[----:B------:R-:W-:Y:S02]  /*4530*/  CS2R R50, SRZ ;  /* 0x0000000000327805 */ /* 0x000fe4000001ff00 */
[----:B------:R-:W-:Y:S02]  /*4540*/  LEA.HI.X.SX32 R206, R28, UR11, 0x1, P2 ;  /* 0x0000000b1cce7c11 */ /* 0x000fe400090f0eff */
[----:B------:R-:W-:Y:S02]  /*4550*/  CS2R R28, SRZ ;  /* 0x00000000001c7805 */ /* 0x000fe4000001ff00 */
[----:B------:R-:W-:Y:S02]  /*4560*/  LEA R226, P5, R52, UR10, 0x1 ;  /* 0x0000000a34e27c11 */ /* 0x000fe4000f8a08ff */
[----:B------:R-:W-:Y:S02]  /*4570*/  LEA.HI.X.SX32 R218, R40, UR11, 0x1, P3 ;  /* 0x0000000b28da7c11 */ /* 0x000fe400098f0eff */
[----:B------:R-:W-:-:S02]  /*4580*/  CS2R R40, SRZ ;  /* 0x0000000000287805 */ /* 0x000fc4000001ff00 */
[----:B------:R-:W-:Y:S02]  /*4590*/  LEA R232, P6, R64, UR10, 0x1 ;  /* 0x0000000a40e87c11 */ /* 0x000fe4000f8c08ff */
[----:B------:R-:W-:Y:S02]  /*45a0*/  LEA R205, P2, R42, UR10, 0x1 ;  /* 0x0000000a2acd7c11 */ /* 0x000fe4000f8408ff */
[----:B------:R-:W-:Y:S02]  /*45b0*/  LEA.HI.X.SX32 R208, R30, UR11, 0x1, P1 ;  /* 0x0000000b1ed07c11 */ /* 0x000fe400088f0eff */
[----:B------:R-:W-:Y:S02]  /*45c0*/  CS2R R30, SRZ ;  /* 0x00000000001e7805 */ /* 0x000fe4000001ff00 */
[----:B------:R-:W-:Y:S02]  /*45d0*/  LEA R227, P3, R54, UR10, 0x1 ;  /* 0x0000000a36e37c11 */ /* 0x000fe4000f8608ff */
[----:B------:R-:W-:-:S02]  /*45e0*/  LEA R16, P0, R32, UR10, 0x1 ;  /* 0x0000000a20107c11 */ /* 0x000fc4000f8008ff */
[----:B------:R-:W-:Y:S02]  /*45f0*/  LEA R203, P1, R44, UR10, 0x1 ;  /* 0x0000000a2ccb7c11 */ /* 0x000fe4000f8208ff */
[----:B------:R-:W-:Y:S02]  /*4600*/  LEA R17, P4, R34, UR10, 0x1 ;  /* 0x0000000a22117c11 */ /* 0x000fe4000f8808ff */
[----:B------:R-:W-:Y:S02]  /*4610*/  LEA.HI.X.SX32 R154, R52, UR11, 0x1, P5 ;  /* 0x0000000b349a7c11 */ /* 0x000fe4000a8f0eff */
[----:B------:R-:W-:Y:S02]  /*4620*/  CS2R R52, SRZ ;  /* 0x0000000000347805 */ /* 0x000fe4000001ff00 */
[----:B------:R-:W-:Y:S02]  /*4630*/  LEA.HI.X.SX32 R166, R64, UR11, 0x1, P6 ;  /* 0x0000000b40a67c11 */ /* 0x000fe4000b0f0eff */
[----:B------:R-:W-:-:S02]  /*4640*/  CS2R R64, SRZ ;  /* 0x0000000000407805 */ /* 0x000fc4000001ff00 */
[----:B------:R-:W-:Y:S02]  /*4650*/  LEA.HI.X.SX32 R204, R42, UR11, 0x1, P2 ;  /* 0x0000000b2acc7c11 */ /* 0x000fe400090f0eff */
[----:B------:R-:W-:Y:S02]  /*4660*/  CS2R R42, SRZ ;  /* 0x00000000002a7805 */ /* 0x000fe4000001ff00 */
[----:B------:R-:W-:Y:S02]  /*4670*/  LEA R233, P5, R66, UR10, 0x1 ;  /* 0x0000000a42e97c11 */ /* 0x000fe4000f8a08ff */
[----:B------:R-:W-:Y:S02]  /*4680*/  LEA.HI.X.SX32 R156, R54, UR11, 0x1, P3 ;  /* 0x0000000b369c7c11 */ /* 0x000fe400098f0eff */
[----:B------:R-:W-:Y:S02]  /*4690*/  CS2R R54, SRZ ;  /* 0x0000000000367805 */ /* 0x000fe4000001ff00 */
[----:B------:R-:W-:-:S02]  /*46a0*/  LEA R239, P6, R80, UR10, 0x1 ;  /* 0x0000000a50ef7c11 */ /* 0x000fc4000f8c08ff */
[----:B------:R-:W-:Y:S02]  /*46b0*/  LEA.HI.X.SX32 R210, R32, UR11, 0x1, P0 ;  /* 0x0000000b20d27c11 */ /* 0x000fe400080f0eff */
[----:B------:R-:W-:Y:S02]  /*46c0*/  CS2R R32, SRZ ;  /* 0x0000000000207805 */ /* 0x000fe4000001ff00 */
[----:B------:R-:W-:Y:S02]  /*46d0*/  LEA R228, P2, R56, UR10, 0x1 ;  /* 0x0000000a38e47c11 */ /* 0x000fe4000f8408ff */
[----:B------:R-:W-:Y:S02]  /*46e0*/  LEA.HI.X.SX32 R146, R44, UR11, 0x1, P1 ;  /* 0x0000000b2c927c11 */ /* 0x000fe400088f0eff */
[----:B------:R-:W-:Y:S02]  /*46f0*/  CS2R R44, SRZ ;  /* 0x00000000002c7805 */ /* 0x000fe4000001ff00 */
[----:B------:R-:W-:-:S02]  /*4700*/  LEA R234, P3, R68, UR10, 0x1 ;  /* 0x0000000a44ea7c11 */ /* 0x000fc4000f8608ff */
[----:B------:R-:W-:Y:S02]  /*4710*/  LEA R223, P0, R46, UR10, 0x1 ;  /* 0x0000000a2edf7c11 */ /* 0x000fe4000f8008ff */
[----:B------:R-:W-:Y:S02]  /*4720*/  LEA.HI.X.SX32 R212, R34, UR11, 0x1, P4 ;  /* 0x0000000b22d47c11 */ /* 0x000fe4000a0f0eff */
[----:B------:R-:W-:Y:S02]  /*4730*/  CS2R R34, SRZ ;  /* 0x0000000000227805 */ /* 0x000fe4000001ff00 */
[----:B------:R-:W-:Y:S02]  /*4740*/  LEA R229, P1, R58, UR10, 0x1 ;  /* 0x0000000a3ae57c11 */ /* 0x000fe4000f8208ff */
[----:B------:R-:W-:Y:S02]  /*4750*/  LEA R224, P4, R48, UR10, 0x1 ;  /* 0x0000000a30e07c11 */ /* 0x000fe4000f8808ff */
[----:B------:R-:W-:-:S02]  /*4760*/  LEA.HI.X.SX32 R168, R66, UR11, 0x1, P5 ;  /* 0x0000000b42a87c11 */ /* 0x000fc4000a8f0eff */
[----:B------:R-:W-:Y:S02]  /*4770*/  CS2R R66, SRZ ;  /* 0x0000000000427805 */ /* 0x000fe4000001ff00 */
[----:B------:R-:W-:Y:S02]  /*4780*/  LEA.HI.X.SX32 R91, R80, UR11, 0x1, P6 ;  /* 0x0000000b505b7c11 */ /* 0x000fe4000b0f0eff */
[----:B------:R-:W-:Y:S02]  /*4790*/  LEA.HI.X.SX32 R158, R56, UR11, 0x1, P2 ;  /* 0x0000000b389e7c11 */ /* 0x000fe400090f0eff */
[----:B------:R-:W-:Y:S02]  /*47a0*/  CS2R R56, SRZ ;  /* 0x0000000000387805 */ /* 0x000fe4000001ff00 */
[----:B------:R-:W-:Y:S02]  /*47b0*/  LEA R240, P5, R82, UR10, 0x1 ;  /* 0x0000000a52f07c11 */ /* 0x000fe4000f8a08ff */
[----:B------:R-:W-:-:S02]  /*47c0*/  LEA.HI.X.SX32 R170, R68, UR11, 0x1, P3 ;  /* 0x0000000b44aa7c11 */ /* 0x000fc400098f0eff */
[----:B------:R-:W-:Y:S02]  /*47d0*/  CS2R R68, SRZ ;  /* 0x0000000000447805 */ /* 0x000fe4000001ff00 */
[----:B------:R-:W-:Y:S02]  /*47e0*/  LEA R246, P6, R94, UR10, 0x1 ;  /* 0x0000000a5ef67c11 */ /* 0x000fe4000f8c08ff */
[----:B------:R-:W-:Y:S02]  /*47f0*/  LEA.HI.X.SX32 R148, R46, UR11, 0x1, P0 ;  /* 0x0000000b2e947c11 */ /* 0x000fe400080f0eff */
[----:B------:R-:W-:Y:S02]  /*4800*/  CS2R R46, SRZ ;  /* 0x00000000002e7805 */ /* 0x000fe4000001ff00 */
[----:B------:R-:W-:Y:S02]  /*4810*/  LEA R235, P2, R70, UR10, 0x1 ;  /* 0x0000000a46eb7c11 */ /* 0x000fe4000f8408ff */
[----:B------:R-:W-:-:S02]  /*4820*/  LEA.HI.X.SX32 R160, R58, UR11, 0x1, P1 ;  /* 0x0000000b3aa07c11 */ /* 0x000fc400088f0eff */
[----:B------:R-:W-:Y:S02]  /*4830*/  CS2R R58, SRZ ;  /* 0x00000000003a7805 */ /* 0x000fe4000001ff00 */
[----:B------:R-:W-:Y:S02]  /*4840*/  LEA R241, P3, R84, UR10, 0x1 ;  /* 0x0000000a54f17c11 */ /* 0x000fe4000f8608ff */
[----:B------:R-:W-:Y:S02]  /*4850*/  LEA R230, P0, R60, UR10, 0x1 ;  /* 0x0000000a3ce67c11 */ /* 0x000fe4000f8008ff */
[----:B------:R-:W-:Y:S02]  /*4860*/  LEA.HI.X.SX32 R150, R48, UR11, 0x1, P4 ;  /* 0x0000000b30967c11 */ /* 0x000fe4000a0f0eff */
[----:B------:R-:W-:Y:S02]  /*4870*/  CS2R R48, SRZ ;  /* 0x0000000000307805 */ /* 0x000fe4000001ff00 */
[----:B------:R-:W-:-:S02]  /*4880*/  LEA R236, P1, R72, UR10, 0x1 ;  /* 0x0000000a48ec7c11 */ /* 0x000fc4000f8208ff */
[----:B------:R-:W-:Y:S02]  /*4890*/  LEA R231, P4, R62, UR10, 0x1 ;  /* 0x0000000a3ee77c11 */ /* 0x000fe4000f8808ff */
[----:B------:R-:W-:Y:S02]  /*48a0*/  LEA.HI.X.SX32 R90, R82, UR11, 0x1, P5 ;  /* 0x0000000b525a7c11 */ /* 0x000fe4000a8f0eff */
[----:B------:R-:W-:Y:S02]  /*48b0*/  LEA.HI.X.SX32 R94, R94, UR11, 0x1, P6 ;  /* 0x0000000b5e5e7c11 */ /* 0x000fe4000b0f0eff */
[----:B------:R-:W-:Y:S02]  /*48c0*/  LEA.HI.X.SX32 R172, R70, UR11, 0x1, P2 ;  /* 0x0000000b46ac7c11 */ /* 0x000fe400090f0eff */
[----:B------:R-:W-:Y:S02]  /*48d0*/  CS2R R70, SRZ ;  /* 0x0000000000467805 */ /* 0x000fe4000001ff00 */
[----:B------:R-:W-:-:S02]  /*48e0*/  LEA R247, P5, R96, UR10, 0x1 ;  /* 0x0000000a60f77c11 */ /* 0x000fc4000f8a08ff */
[----:B------:R-:W-:Y:S02]  /*48f0*/  LEA.HI.X.SX32 R89, R84, UR11, 0x1, P3 ;  /* 0x0000000b54597c11 */ /* 0x000fe400098f0eff */
[----:B------:R-:W-:Y:S02]  /*4900*/  LEA R95, P6, R108, UR10, 0x1 ;  /* 0x0000000a6c5f7c11 */ /* 0x000fe4000f8c08ff */
[----:B------:R-:W-:Y:S02]  /*4910*/  LEA.HI.X.SX32 R162, R60, UR11, 0x1, P0 ;  /* 0x0000000b3ca27c11 */ /* 0x000fe400080f0eff */
[----:B------:R-:W-:Y:S02]  /*4920*/  CS2R R60, SRZ ;  /* 0x00000000003c7805 */ /* 0x000fe4000001ff00 */
[----:B------:R-:W-:Y:S01]  /*4930*/  LEA R242, P2, R86, UR10, 0x1 ;  /* 0x0000000a56f27c11 */ /* 0x000fe2000f8408ff */
[----:B------:R0:W-:Y:S01]  /*4940*/  STL [R1], R95 ;  /* 0x0000005f01007387 */ /* 0x0001e20000100800 */
        /* <DEDUP_REMOVED lines=10> */
[----:B------:R-:W-:Y:S02]  /*49f0*/  LEA R97, P5, R110, UR10, 0x1 ;  /* 0x0000000a6e617c11 */ /* 0x000fe4000f8a08ff */
[----:B------:R-:W-:Y:S02]  /*4a00*/  LEA.HI.X.SX32 R98, R98, UR11, 0x1, P3 ;  /* 0x0000000b62627c11 */ /* 0x000fe400098f0eff */
[----:B------:R-:W-:Y:S01]  /*4a10*/  LEA.HI.X.SX32 R93, R74, UR11, 0x1, P0 ;  /* 0x0000000b4a5d7c11 */ /* 0x000fe200080f0eff */
[----:B------:R1:W-:Y:S01]  /*4a20*/  STL [R1+0x4], R97 ;  /* 0x0000046101007387 */ /* 0x0003e20000100800 */
[----:B------:R-:W-:-:S02]  /*4a30*/  LEA R249, P2, R100, UR10, 0x1 ;  /* 0x0000000a64f97c11 */ /* 0x000fc4000f8408ff */
[----:B------:R-:W-:Y:S02]  /*4a40*/  CS2R R74, SRZ ;  /* 0x00000000004a7805 */ /* 0x000fe4000001ff00 */
[----:B------:R-:W-:Y:S02]  /*4a50*/  LEA.HI.X.SX32 R23, R23, UR11, 0x1, P1 ;  /* 0x0000000b17177c11 */ /* 0x000fe400088f0eff */
[----:B0-----:R-:W-:Y:S02]  /*4a60*/  LEA R95, P3, R112, UR10, 0x1 ;  /* 0x0000000a705f7c11 */ /* 0x001fe4000f8608ff */
[----:B------:R-:W-:Y:S02]  /*4a70*/  LEA R244, P0, R21, UR10, 0x1 ;  /* 0x0000000a15f47c11 */ /* 0x000fe4000f8008ff */
[----:B------:R-:W-:Y:S01]  /*4a80*/  LEA.HI.X.SX32 R92, R78, UR11, 0x1, P4 ;  /* 0x0000000b4e5c7c11 */ /* 0x000fe2000a0f0eff */
[----:B------:R0:W-:Y:S01]  /*4a90*/  STL [R1+0x8], R95 ;  /* 0x0000085f01007387 */ /* 0x0001e20000100800 */
[----:B------:R-:W-:-:S02]  /*4aa0*/  LEA R250, P1, R102, UR10, 0x1 ;  /* 0x0000000a66fa7c11 */ /* 0x000fc4000f8208ff */
[----:B------:R-:W-:Y:S02]  /*4ab0*/  LEA R245, P4, R25, UR10, 0x1 ;  /* 0x0000000a19f57c11 */ /* 0x000fe4000f8808ff */
[----:B------:R-:W-:Y:S02]  /*4ac0*/  LEA.HI.X.SX32 R100, R100, UR11, 0x1, P2 ;  /* 0x0000000b64647c11 */ /* 0x000fe400090f0eff */
[----:B------:R-:W-:Y:S02]  /*4ad0*/  LEA.HI.X.SX32 R22, R21, UR11, 0x1, P0 ;  /* 0x0000000b15167c11 */ /* 0x000fe400080f0eff */
[----:B-1----:R-:W-:Y:S02]  /*4ae0*/  LEA R97, P2, R114, UR10, 0x1 ;  /* 0x0000000a72617c11 */ /* 0x002fe4000f8408ff */
[----:B------:R-:W-:Y:S02]  /*4af0*/  LEA.HI.X.SX32 R102, R102, UR11, 0x1, P1 ;  /* 0x0000000b66667c11 */ /* 0x000fe400088f0eff */
[----:B------:R-:W-:Y:S01]  /*4b00*/  LEA R251, P0, R104, UR10, 0x1 ;  /* 0x0000000a68fb7c11 */ /* 0x000fe2000f8008ff */
[----:B------:R1:W-:Y:S01]  /*4b10*/  STL [R1+0xc], R97 ;  /* 0x00000c6101007387 */ /* 0x0003e20000100800 */
[----:B------:R-:W-:-:S02]  /*4b20*/  LEA.HI.X.SX32 R21, R25, UR11, 0x1, P4 ;  /* 0x0000000b19157c11 */ /* 0x000fc4000a0f0eff */
[----:B------:R-:W-:Y:S02]  /*4b30*/  CS2R R24, SRZ ;  /* 0x0000000000187805 */ /* 0x000fe4000001ff00 */
[----:B0-----:R-:W-:Y:S02]  /*4b40*/  LEA R95, P1, R116, UR10, 0x1 ;  /* 0x0000000a745f7c11 */ /* 0x001fe4000f8208ff */
[----:B------:R-:W-:Y:S02]  /*4b50*/  LEA R252, P4, R106, UR10, 0x1 ;  /* 0x0000000a6afc7c11 */ /* 0x000fe4000f8808ff */
[----:B------:R-:W-:Y:S01]  /*4b60*/  LEA.HI.X.SX32 R104, R104, UR11, 0x1, P0 ;  /* 0x0000000b68687c11 */ /* 0x000fe200080f0eff */
[----:B------:R0:W-:Y:S01]  /*4b70*/  STL [R1+0x10], R95 ;  /* 0x0000105f01007387 */ /* 0x0001e20000100800 */
[----:B------:R-:W-:Y:S02]  /*4b80*/  LEA.HI.X.SX32 R106, R106, UR11, 0x1, P4 ;  /* 0x0000000b6a6a7c11 */ /* 0x000fe4000a0f0eff */
[----:B-1----:R-:W-:-:S02]  /*4b90*/  LEA R97, P0, R118, UR10, 0x1 ;  /* 0x0000000a76617c11 */ /* 0x002fc4000f8008ff */
[----:B------:R-:W-:Y:S02]  /*4ba0*/  LEA.HI.X.SX32 R108, R108, UR11, 0x1, P6 ;  /* 0x0000000b6c6c7c11 */ /* 0x000fe4000b0f0eff */
[----:B------:R-:W-:Y:S01]  /*4bb0*/  LEA.HI.X.SX32 R110, R110, UR11, 0x1, P5 ;  /* 0x0000000b6e6e7c11 */ /* 0x000fe2000a8f0eff */
[----:B------:R1:W-:Y:S01]  /*4bc0*/  STL [R1+0x14], R97 ;  /* 0x0000146101007387 */ /* 0x0003e20000100800 */
[----:B------:R-:W-:Y:S02]  /*4bd0*/  LEA.HI.X.SX32 R112, R112, UR11, 0x1, P3 ;  /* 0x0000000b70707c11 */ /* 0x000fe400098f0eff */
[----:B0-----:R-:W-:Y:S02]  /*4be0*/  LEA R95, P4, R120, UR10, 0x1 ;  /* 0x0000000a785f7c11 */ /* 0x001fe4000f8808ff */
[----:B------:R-:W-:Y:S02]  /*4bf0*/  LEA.HI.X.SX32 R114, R114, UR11, 0x1, P2 ;  /* 0x0000000b72727c11 */ /* 0x000fe400090f0eff */
[----:B------:R-:W-:Y:S01]  /*4c00*/  LEA.HI.X.SX32 R116, R116, UR11, 0x1, P1 ;  /* 0x0000000b74747c11 */ /* 0x000fe200088f0eff */
[----:B------:R0:W-:Y:S01]  /*4c10*/  STL [R1+0x18], R95 ;  /* 0x0000185f01007387 */ /* 0x0001e20000100800 */
[----:B------:R-:W-:-:S02]  /*4c20*/  LEA.HI.X.SX32 R118, R118, UR11, 0x1, P0 ;  /* 0x0000000b76767c11 */ /* 0x000fc400080f0eff */
[----:B-1----:R-:W-:Y:S02]  /*4c30*/  LEA R97, P6, R122, UR10, 0x1 ;  /* 0x0000000a7a617c11 */ /* 0x002fe4000f8c08ff */
[----:B------:R-:W-:Y:S02]  /*4c40*/  LEA.HI.X.SX32 R120, R120, UR11, 0x1, P4 ;  /* 0x0000000b78787c11 */ /* 0x000fe4000a0f0eff */
[----:B------:R-:W-:Y:S01]  /*4c50*/  LEA.HI.X.SX32 R122, R122, UR11, 0x1, P6 ;  /* 0x0000000b7a7a7c11 */ /* 0x000fe2000b0f0eff */
[----:B------:R1:W-:Y:S01]  /*4c60*/  STL [R1+0x1c], R97 ;  /* 0x00001c6101007387 */ /* 0x0003e20000100800 */
[----:B------:R-:W-:Y:S02]  /*4c70*/  LOP3.LUT R82, R0, 0x34, RZ, 0xfc, !PT ;  /* 0x0000003400527812 */ /* 0x000fe400078efcff */
[----:B0-----:R-:W-:Y:S02]  /*4c80*/  LEA R95, P5, R124, UR10, 0x1 ;  /* 0x0000000a7c5f7c11 */ /* 0x001fe4000f8a08ff */
[----:B------:R-:W-:Y:S01]  /*4c90*/  LOP3.LUT R80, R0, 0x38, RZ, 0xfc, !PT ;  /* 0x0000003800507812 */ /* 0x000fe200078efcff */
[----:B------:R-:W-:Y:S01]  /*4ca0*/  IMAD R133, R82, UR17, RZ ;  /* 0x0000001152857c24 */ /* 0x000fe2000f8e02ff */
[C---:B------:R-:W-:Y:S01]  /*4cb0*/  LOP3.LUT R103, R0.reuse, 0x20, RZ, 0xfc, !PT ;  /* 0x0000002000677812 */ /* 0x040fe200078efcff */
[----:B------:R0:W-:Y:S01]  /*4cc0*/  STL [R1+0x20], R95 ;  /* 0x0000205f01007387 */ /* 0x0001e20000100800 */
[----:B------:R-:W-:Y:S01]  /*4cd0*/  LOP3.LUT R105, R0, 0x1e, RZ, 0xfc, !PT ;  /* 0x0000001e00697812 */ /* 0x000fe200078efcff */
[----:B------:R-:W-:Y:S01]  /*4ce0*/  IMAD R133, R85, UR17, RZ ;  /* 0x0000001155857c24 */ /* 0x000fe2000f8e02ff */
[----:B-1----:R-:W-:Y:S01]  /*4cf0*/  LEA R97, P3, R126, UR10, 0x1 ;  /* 0x0000000a7e617c11 */ /* 0x002fe2000f8608ff */
[----:B------:R-:W-:Y:S01]  /*4d00*/  IMAD R135, R80, UR17, RZ ;  /* 0x0000001150877c24 */ /* 0x000fe2000f8e02ff */
[C---:B------:R-:W-:Y:S01]  /*4d10*/  LOP3.LUT R84, R0.reuse, 0x30, RZ, 0xfc, !PT ;  /* 0x0000003000547812 */ /* 0x040fe200078efcff */
[----:B------:R-:W-:Y:S01]  /*4d20*/  IMAD R135, R83, UR17, RZ ;  /* 0x0000001153877c24 */ /* 0x000fe2000f8e02ff */
[C---:B------:R-:W-:Y:S01]  /*4d30*/  LOP3.LUT R132, R0.reuse, 0x1c, RZ, 0xfc, !PT ;  /* 0x0000001c00847812 */ /* 0x040fe200078efcff */
[----:B------:R1:W-:Y:S01]  /*4d40*/  STL [R1+0x24], R97 ;  /* 0x0000246101007387 */ /* 0x0003e20000100800 */
[----:B------:R-:W-:Y:S01]  /*4d50*/  LOP3.LUT R86, R0, 0x2c, RZ, 0xfc, !PT ;  /* 0x0000002c00567812 */ /* 0x000fe200078efcff */
[----:B------:R-:W-:Y:S01]  /*4d60*/  IMAD R134, R84, UR17, RZ ;  /* 0x0000001154867c24 */ /* 0x000fe2000f8e02ff */
[----:B0-----:R-:W-:Y:S01]  /*4d70*/  LEA R95, P2, R128, UR10, 0x1 ;  /* 0x0000000a805f7c11 */ /* 0x001fe2000f8408ff */
[----:B------:R-:W-:Y:S01]  /*4d80*/  IMAD R134, R87, UR17, RZ ;  /* 0x0000001157867c24 */ /* 0x000fe2000f8e02ff */
[----:B------:R-:W-:Y:S01]  /*4d90*/  LOP3.LUT R127, R0, 0x16, RZ, 0xfc, !PT ;  /* 0x00000016007f7812 */ /* 0x000fe200078efcff */
[----:B------:R-:W-:Y:S01]  /*4da0*/  IMAD R135, R86, UR17, RZ ;  /* 0x0000001156877c24 */ /* 0x000fe2000f8e02ff */
[C---:B------:R-:W-:Y:S01]  /*4db0*/  LOP3.LUT R129, R0.reuse, 0x18, RZ, 0xfc, !PT ;  /* 0x0000001800817812 */ /* 0x040fe200078efcff */
[----:B------:R0:W-:Y:S01]  /*4dc0*/  STL [R1+0x28], R95 ;  /* 0x0000285f01007387 */ /* 0x0001e20000100800 */
[----:B------:R-:W-:-:S02]  /*4dd0*/  LOP3.LUT R119, R0, 0xe, RZ, 0xfc, !PT ;  /* 0x0000000e00777812 */ /* 0x000fc400078efcff */
[----:B------:R-:W-:Y:S02]  /*4de0*/  CS2R R80, SRZ ;  /* 0x0000000000507805 */ /* 0x000fe4000001ff00 */
[----:B-1----:R-:W-:Y:S02]  /*4df0*/  LEA R97, P1, R130, UR10, 0x1 ;  /* 0x0000000a82617c11 */ /* 0x002fe4000f8208ff */
[----:B------:R-:W-:Y:S02]  /*4e00*/  CS2R R82, SRZ ;  /* 0x0000000000527805 */ /* 0x000fe4000001ff00 */
[C---:B------:R-:W-:Y:S02]  /*4e10*/  LOP3.LUT R121, R0.reuse, 0x10, RZ, 0xfc, !PT ;  /* 0x0000001000797812 */ /* 0x040fe400078efcff */
[----:B------:R-:W-:Y:S02]  /*4e20*/  CS2R R84, SRZ ;  /* 0x0000000000547805 */ /* 0x000fe4000001ff00 */
[C---:B------:R-:W-:Y:S01]  /*4e30*/  LOP3.LUT R123, R0.reuse, 0x12, RZ, 0xfc, !PT ;  /* 0x00000012007b7812 */ /* 0x040fe200078efcff */
[----:B------:R1:W-:Y:S01]  /*4e40*/  STL [R1+0x2c], R97 ;  /* 0x00002c6101007387 */ /* 0x0003e20000100800 */
[----:B------:R-:W-:-:S02]  /*4e50*/  LOP3.LUT R113, R0, 0x8, RZ, 0xfc, !PT ;  /* 0x0000000800717812 */ /* 0x000fc400078efcff */
[----:B------:R-:W-:Y:S02]  /*4e60*/  CS2R R86, SRZ ;  /* 0x0000000000567805 */ /* 0x000fe4000001ff00 */
[----:B0-----:R-:W-:Y:S02]  /*4e70*/  LEA R95, P0, R220, UR10, 0x1 ;  /* 0x0000000adc5f7c11 */ /* 0x001fe4000f8008ff */
[C---:B------:R-:W-:Y:S02]  /*4e80*/  LOP3.LUT R115, R0.reuse, 0xa, RZ, 0xfc, !PT ;  /* 0x0000000a00737812 */ /* 0x040fe400078efcff */
[C---:B------:R-:W-:Y:S01]  /*4e90*/  LOP3.LUT R117, R0.reuse, 0xc, RZ, 0xfc, !PT ;  /* 0x0000000c00757812 */ /* 0x040fe200078efcff */
[----:B------:R0:W-:Y:S01]  /*4ea0*/  STL [R1+0x30], R95 ;  /* 0x0000305f01007387 */ /* 0x0001e20000100800 */
[----:B------:R-:W-:Y:S02]  /*4eb0*/  LOP3.LUT R107, R0, 0x2, RZ, 0xfc, !PT ;  /* 0x00000002006b7812 */ /* 0x000fe400078efcff */
[----:B-1----:R-:W-:-:S02]  /*4ec0*/  LEA R97, P4, R221, UR10, 0x1 ;  /* 0x0000000add617c11 */ /* 0x002fc4000f8808ff */
[C---:B------:R-:W-:Y:S02]  /*4ed0*/  LOP3.LUT R109, R0.reuse, 0x4, RZ, 0xfc, !PT ;  /* 0x00000004006d7812 */ /* 0x040fe400078efcff */
[----:B------:R-:W-:Y:S01]  /*4ee0*/  LOP3.LUT R111, R0, 0x6, RZ, 0xfc, !PT ;  /* 0x00000006006f7812 */ /* 0x000fe200078efcff */
[----:B------:R1:W-:Y:S01]  /*4ef0*/  STL [R1+0x34], R97 ;  /* 0x0000346101007387 */ /* 0x0003e20000100800 */
[----:B------:R-:W-:Y:S02]  /*4f00*/  LEA.HI.X.SX32 R124, R124, UR11, 0x1, P5 ;  /* 0x0000000b7c7c7c11 */ /* 0x000fe4000a8f0eff */
[----:B0-----:R-:W-:Y:S01]  /*4f10*/  LEA R95, P6, R222, UR10, 0x1 ;  /* 0x0000000ade5f7c11 */ /* 0x001fe2000f8c08ff */
[----:B------:R-:W-:Y:S01]  /*4f20*/  UIADD3 UR10, UP1, UR6, 0x2, URZ ;  /* 0x00000002060a7890 */ /* 0x000fe2000ff3e03f */
[----:B------:R-:W-:Y:S02]  /*4f30*/  LEA.HI.X.SX32 R126, R126, UR11, 0x1, P3 ;  /* 0x0000000b7e7e7c11 */ /* 0x000fe400098f0eff */
[----:B------:R-:W-:Y:S01]  /*4f40*/  LEA.HI.X.SX32 R128, R128, UR11, 0x1, P2 ;  /* 0x0000000b80807c11 */ /* 0x000fe200090f0eff */
[----:B------:R0:W-:Y:S01]  /*4f50*/  STL [R1+0x38], R95 ;  /* 0x0000385f01007387 */ /* 0x0001e20000100800 */
[----:B------:R-:W-:-:S02]  /*4f60*/  LEA.HI.X.SX32 R130, R130, UR11, 0x1, P1 ;  /* 0x0000000b82827c11 */ /* 0x000fc400088f0eff */
[----:B-1----:R-:W-:Y:S01]  /*4f70*/  LOP3.LUT R97, R0, 0x26, RZ, 0xfc, !PT ;  /* 0x0000002600617812 */ /* 0x002fe200078efcff */
[----:B------:R1:W-:Y:S01]  /*4f80*/  STL [R1+0x44], R2 ;  /* 0x0000440201007387 */ /* 0x0003e20000100800 */
[----:B------:R-:W-:Y:S02]  /*4f90*/  LEA.HI.X.SX32 R220, R220, UR11, 0x1, P0 ;  /* 0x0000000bdcdc7c11 */ /* 0x000fe400080f0eff */
[----:B------:R-:W-:Y:S02]  /*4fa0*/  LEA.HI.X.SX32 R221, R221, UR11, 0x1, P4 ;  /* 0x0000000bdddd7c11 */ /* 0x000fe4000a0f0eff */
[----:B------:R-:W-:Y:S01]  /*4fb0*/  LEA.HI.X.SX32 R222, R222, UR11, 0x1, P6 ;  /* 0x0000000bdede7c11 */ /* 0x000fe2000b0f0eff */
[----:B------:R-:W-:Y:S01]  /*4fc0*/  UIADD3.X UR11, UR5, 0x40000040, URZ, UP1, !UPT ;  /* 0x40000040050b7890 */ /* 0x000fe20008ffe43f */
[----:B0-----:R-:W-:Y:S02]  /*4fd0*/  LOP3.LUT R95, R0, 0x28, RZ, 0xfc, !PT ;  /* 0x00000028005f7812 */ /* 0x001fe400078efcff */
[C---:B-1----:R-:W-:Y:S01]  /*4fe0*/  SHF.L.U64.HI R2, R3.reuse, 0x1, R79 ;  /* 0x0000000103027819 */ /* 0x042fe2000001024f */
[----:B------:R-:W-:Y:S01]  /*4ff0*/  IMAD.SHL.U32 R3, R3, 0x2, RZ ;  /* 0x0000000203037824 */ /* 0x000fe200078e00ff */
[----:B------:R-:W-:Y:S01]  /*5000*/  CS2R R78, SRZ ;  /* 0x00000000004e7805 */ /* 0x000fe2000001ff00 */
[----:B------:R-:W-:Y:S01]  /*5010*/  IMAD R133, R95, UR17, RZ ;  /* 0x000000115f857c24 */ /* 0x000fe2000f8e02ff */
[----:B------:R-:W-:Y:S01]  /*5020*/  UIADD3.64 UR22, UR10, 0x2, URZ ;  /* 0x000000020a167897 */ /* 0x000fe2000fffe03f */
[----:B------:R-:W-:Y:S01]  /*5030*/  IMAD R95, R97, UR17, RZ ;  /* 0x00000011615f7c24 */ /* 0x000fe2000f8e02ff */
[----:B------:R-:W-:Y:S01]  /*5040*/  UIADD3.64 UR26, UR10, 0x4, URZ ;  /* 0x000000040a1a7897 */ /* 0x000fe2000fffe03f */
[----:B------:R-:W-:-:S02]  /*5050*/  IMAD R97, R99, UR17, RZ ;  /* 0x0000001163617c24 */ /* 0x000fc4000f8e02ff */
[----:B------:R-:W-:Y:S02]  /*5060*/  IMAD R95, R101, UR17, RZ ;  /* 0x00000011655f7c24 */ /* 0x000fe4000f8e02ff */
[----:B------:R-:W-:Y:S02]  /*5070*/  IMAD R97, R103, UR17, RZ ;  /* 0x0000001167617c24 */ /* 0x000fe4000f8e02ff */
[----:B------:R-:W-:Y:S02]  /*5080*/  IMAD R95, R105, UR17, RZ ;  /* 0x00000011695f7c24 */ /* 0x000fe4000f8e02ff */
[----:B------:R-:W-:Y:S02]  /*5090*/  IMAD R97, R132, UR17, RZ ;  /* 0x0000001184617c24 */ /* 0x000fe4000f8e02ff */
[----:B------:R-:W-:Y:S02]  /*50a0*/  IMAD R95, R131, UR17, RZ ;  /* 0x00000011835f7c24 */ /* 0x000fe4000f8e02ff */
        /* <DEDUP_REMOVED lines=11> */
[----:B------:R-:W-:Y:S01]  /*5160*/  IMAD R95, R107, UR17, RZ ;  /* 0x000000116b5f7c24 */ /* 0x000fe2000f8e02ff */
[----:B------:R-:W-:-:S06]  /*5170*/  ULDC UR17, c[0x0][0x238] ;  /* 0x00008e0000117ab9 */ /* 0x000fcc0000000800 */
.L_x_1:
[----:B------:R-:W2:Y:S01]  /*5180*/  LDL.LU R103, [R1+0x3c] ;  /* 0x00003c0001677983 */ /* 0x000ea20000300800 */
[----:B------:R-:W-:Y:S01]  /*5190*/  ULDC UR5, c[0x0][0x238] ;  /* 0x00008e0000057ab9 */ /* 0x000fe20000000800 */
[----:B------:R-:W-:Y:S01]  /*51a0*/  ULDC UR4, c[0x0][0x238] ;  /* 0x00008e0000047ab9 */ /* 0x000fe20000000800 */
[C---:B------:R-:W-:Y:S01]  /*51b0*/  ISETP.GE.AND P0, PT, R0.reuse, UR16, PT ;  /* 0x0000001000007c0c */ /* 0x040fe2000bf06270 */
[----:B------:R-:W3:Y:S01]  /*51c0*/  LDL.LU R101, [R1+0x40] ;  /* 0x0000400001657983 */ /* 0x000ee20000300800 */
[----:B------:R-:W-:Y:S01]  /*51d0*/  PRMT R145, RZ, 0x7610, R145 ;  /* 0x00007610ff917816 */ /* 0x000fe20000000091 */
[C---:B------:R-:W-:Y:S01]  /*51e0*/  IMAD R134, R0.reuse, UR17, RZ ;  /* 0x0000001100867c24 */ /* 0x040fe2000f8e02ff */
[----:B------:R-:W-:Y:S01]  /*51f0*/  PRMT R97, RZ, 0x7610, R97 ;  /* 0x00007610ff617816 */ /* 0x000fe20000000061 */
[----:B------:R-:W-:Y:S01]  /*5200*/  ULDC UR7, c[0x0][0x238] ;  /* 0x00008e0000077ab9 */ /* 0x000fe20000000800 */
[----:B------:R-:W-:Y:S01]  /*5210*/  LOP3.LUT R111, R0, 0x2, RZ, 0xfc, !PT ;  /* 0x00000002006f7812 */ /* 0x000fe200078efcff */
[----:B------:R-:W4:Y:S01]  /*5220*/  LDL R175, [R1+0x18] ;  /* 0x0000180001af7983 */ /* 0x000f220000100800 */
[----:B------:R-:W-:-:S02]  /*5230*/  PRMT R117, RZ, 0x7610, R117 ;  /* 0x00007610ff757816 */ /* 0x000fc40000000075 */
[C---:B------:R-:W-:Y:S01]  /*5240*/  ISETP.GE.AND P1, PT, R111.reuse, UR16, PT ;  /* 0x000000106f007c0c */ /* 0x040fe2000bf26270 */
[----:B------:R-:W-:Y:S01]  /*5250*/  IMAD R111, R111, UR7, RZ ;  /* 0x000000076f6f7c24 */ /* 0x000fe2000f8e02ff */
[----:B------:R-:W-:Y:S01]  /*5260*/  PRMT R140, RZ, 0x7610, R140 ;  /* 0x00007610ff8c7816 */ /* 0x000fe2000000008c */
[----:B------:R-:W-:Y:S01]  /*5270*/  ULDC UR7, c[0x0][0x238] ;  /* 0x00008e0000077ab9 */ /* 0x000fe20000000800 */
[----:B------:R-:W-:Y:S02]  /*5280*/  LOP3.LUT R125, R0, 0xa, RZ, 0xfc, !PT ;  /* 0x0000000a007d7812 */ /* 0x000fe400078efcff */
[----:B------:R-:W-:Y:S02]  /*5290*/  PRMT R99, RZ, 0x7610, R99 ;  /* 0x00007610ff637816 */ /* 0x000fe40000000063 */
[----:B------:R-:W-:Y:S02]  /*52a0*/  PRMT R144, RZ, 0x7610, R144 ;  /* 0x00007610ff907816 */ /* 0x000fe40000000090 */
[----:B------:R-:W-:-:S02]  /*52b0*/  PRMT R107, RZ, 0x7610, R107 ;  /* 0x00007610ff6b7816 */ /* 0x000fc4000000006b */
[----:B------:R-:W-:Y:S02]  /*52c0*/  PRMT R109, RZ, 0x7610, R109 ;  /* 0x00007610ff6d7816 */ /* 0x000fe4000000006d */
[----:B------:R-:W-:Y:S02]  /*52d0*/  PRMT R95, RZ, 0x7610, R95 ;  /* 0x00007610ff5f7816 */ /* 0x000fe4000000005f */
[----:B------:R-:W-:Y:S02]  /*52e0*/  PRMT R115, RZ, 0x7610, R115 ;  /* 0x00007610ff737816 */ /* 0x000fe40000000073 */
        /* <DEDUP_REMOVED lines=12> */
[----:B------:R-:W-:Y:S01]  /*53b0*/  PRMT R153, RZ, 0x7610, R153 ;  /* 0x00007610ff997816 */ /* 0x000fe20000000099 */
[----:B--2---:R-:W-:Y:S01]  /*53c0*/  IMAD.MOV.U32 R133, RZ, RZ, R103 ;  /* 0x000000ffff857224 */ /* 0x004fe200078e0067 */
[C---:B------:R-:W-:Y:S01]  /*53d0*/  LOP3.LUT R103, R0.reuse, 0x4, RZ, 0xfc, !PT ;  /* 0x0000000400677812 */ /* 0x040fe200078efcff */
[----:B---3--:R-:W-:Y:S01]  /*53e0*/  IMAD.MOV.U32 R132, RZ, RZ, R101 ;  /* 0x000000ffff847224 */ /* 0x008fe200078e0065 */
[----:B------:R-:W-:-:S02]  /*53f0*/  LOP3.LUT R101, R0, 0x6, RZ, 0xfc, !PT ;  /* 0x0000000600657812 */ /* 0x000fc400078efcff */
[C---:B------:R-:W-:Y:S01]  /*5400*/  ISETP.GE.AND P2, PT, R103.reuse, UR16, PT ;  /* 0x0000001067007c0c */ /* 0x040fe2000bf46270 */
[----:B------:R-:W-:Y:S01]  /*5410*/  IMAD R103, R103, UR5, RZ ;  /* 0x0000000567677c24 */ /* 0x000fe2000f8e02ff */
[C---:B------:R-:W-:Y:S01]  /*5420*/  ISETP.GE.AND P3, PT, R101.reuse, UR16, PT ;  /* 0x0000001065007c0c */ /* 0x040fe2000bf66270 */
[----:B------:R-:W-:Y:S01]  /*5430*/  IMAD R101, R101, UR4, RZ ;  /* 0x0000000465657c24 */ /* 0x000fe2000f8e02ff */
[----:B------:R-:W-:Y:S01]  /*5440*/  ULDC UR4, c[0x0][0x238] ;  /* 0x00008e0000047ab9 */ /* 0x000fe20000000800 */
[----:B------:R-:W-:Y:S01]  /*5450*/  IMAD.WIDE R138, R103, 0x2, R132 ;  /* 0x00000002678a7825 */ /* 0x000fe200078e0284 */
[----:B------:R-:W-:-:S03]  /*5460*/  ULDC UR5, c[0x0][0x238] ;  /* 0x00008e0000057ab9 */ /* 0x000fc60000000800 */
[----:B------:R-:W-:Y:S01]  /*5470*/  IMAD.WIDE R142, R101, 0x2, R132 ;  /* 0x00000002658e7825 */ /* 0x000fe200078e0284 */
[----:B------:R-:W-:-:S03]  /*5480*/  LOP3.LUT R101, R0, 0x8, RZ, 0xfc, !PT ;  /* 0x0000000800657812 */ /* 0x000fc600078efcff */
[--C-:B------:R-:W-:Y:S01]  /*5490*/  IMAD.WIDE R134, R134, 0x2, R132.reuse ;  /* 0x0000000286867825 */ /* 0x100fe200078e0284 */
[----:B------:R-:W2:Y:S01]  /*54a0*/  @!P2 LDG.E.U16 R145, desc[UR14][R138.64] ;  /* 0x0000000e8a91a981 */ /* 0x000ea2000c1e1500 */
[----:B------:R-:W-:Y:S02]  /*54b0*/  ISETP.GE.AND P2, PT, R101, UR16, PT ;  /* 0x0000001065007c0c */ /* 0x000fe4000bf46270 */
[C---:B------:R-:W-:Y:S01]  /*54c0*/  LOP3.LUT R101, R0.reuse, 0x10, RZ, 0xfc, !PT ;  /* 0x0000001000657812 */ /* 0x040fe200078efcff */
[----:B------:R0:W3:Y:S01]  /*54d0*/  @!P0 LDG.E.U16 R97, desc[UR14][R134.64] ;  /* 0x0000000e86618981 */ /* 0x0000e2000c1e1500 */
[----:B------:R-:W-:Y:S02]  /*54e0*/  IMAD.WIDE R136, R111, 0x2, R132 ;  /* 0x000000026f887825 */ /* 0x000fe400078e0284 */
[----:B------:R-:W-:Y:S01]  /*54f0*/  ISETP.GE.AND P0, PT, R101, UR16, PT ;  /* 0x0000001065007c0c */ /* 0x000fe2000bf06270 */
[----:B------:R1:W5:Y:S01]  /*5500*/  @!P3 LDG.E.U16 R140, desc[UR14][R142.64] ;  /* 0x0000000e8e8cb981 */ /* 0x000362000c1e1500 */
[----:B------:R-:W-:-:S02]  /*5510*/  LOP3.LUT R101, R0, 0x8, RZ, 0xfc, !PT ;  /* 0x0000000800657812 */ /* 0x000fc400078efcff */
[C---:B------:R-:W-:Y:S01]  /*5520*/  LOP3.LUT R111, R0.reuse, 0xc, RZ, 0xfc, !PT ;  /* 0x0000000c006f7812 */ /* 0x040fe200078efcff */
[----:B------:R-:W4:Y:S02]  /*5530*/  @!P1 LDG.E.U16 R117, desc[UR14][R136.64] ;  /* 0x0000000e88759981 */ /* 0x000f24000c1e1500 */
[----:B------:R-:W-:Y:S01]  /*5540*/  IMAD R101, R101, UR4, RZ ;  /* 0x0000000465657c24 */ /* 0x000fe2000f8e02ff */
[C---:B------:R-:W-:Y:S01]  /*5550*/  LOP3.LUT R103, R0.reuse, 0xe, RZ, 0xfc, !PT ;  /* 0x0000000e00677812 */ /* 0x040fe200078efcff */
[----:B------:R-:W-:Y:S02]  /*5560*/  ULDC UR4, c[0x0][0x238] ;  /* 0x00008e0000047ab9 */ /* 0x000fe40000000800 */
[----:B0-----:R-:W-:Y:S01]  /*5570*/  IMAD.WIDE R134, R101, 0x2, R132 ;  /* 0x0000000265867825 */ /* 0x001fe200078e0284 */
[----:B------:R-:W-:Y:S02]  /*5580*/  LOP3.LUT R101, R0, 0x12, RZ, 0xfc, !PT ;  /* 0x0000001200657812 */ /* 0x000fe400078efcff */
[----:B------:R-:W-:-:S02]  /*5590*/  ISETP.GE.AND P4, PT, R111, UR16, PT ;  /* 0x000000106f007c0c */ /* 0x000fc4000bf86270 */
[----:B------:R-:W-:Y:S01]  /*55a0*/  ISETP.GE.AND P1, PT, R101, UR16, PT ;  /* 0x0000001065007c0c */ /* 0x000fe2000bf26270 */
[----:B------:R0:W2:Y:S01]  /*55b0*/  @!P2 LDG.E.U16 R99, desc[UR14][R134.64] ;  /* 0x0000000e8663a981 */ /* 0x0000a2000c1e1500 */
[----:B------:R-:W-:Y:S02]  /*55c0*/  LOP3.LUT R101, R0, 0x10, RZ, 0xfc, !PT ;  /* 0x0000001000657812 */ /* 0x000fe400078efcff */
[C---:B------:R-:W-:Y:S01]  /*55d0*/  ISETP.GE.AND P5, PT, R103.reuse, UR16, PT ;  /* 0x0000001067007c0c */ /* 0x040fe2000bfa6270 */
[----:B------:R-:W-:Y:S01]  /*55e0*/  IMAD R103, R103, UR4, RZ ;  /* 0x0000000467677c24 */ /* 0x000fe2000f8e02ff */
[----:B------:R-:W-:Y:S01]  /*55f0*/  ULDC UR4, c[0x0][0x238] ;  /* 0x00008e0000047ab9 */ /* 0x000fe20000000800 */
[----:B------:R-:W-:Y:S01]  /*5600*/  IMAD R111, R111, UR5, RZ ;  /* 0x000000056f6f7c24 */ /* 0x000fe2000f8e02ff */
[----:B------:R-:W-:Y:S01]  /*5610*/  ISETP.GE.AND P3, PT, R125, UR16, PT ;  /* 0x000000107d007c0c */ /* 0x000fe2000bf66270 */
[----:B------:R-:W-:Y:S01]  /*5620*/  IMAD R101, R101, UR4, RZ ;  /* 0x0000000465657c24 */ /* 0x000fe2000f8e02ff */
[----:B------:R-:W-:Y:S01]  /*5630*/  ULDC UR4, c[0x0][0x238] ;  /* 0x00008e0000047ab9 */ /* 0x000fe20000000800 */
[----:B------:R-:W-:Y:S01]  /*5640*/  IMAD R125, R125, UR7, RZ ;  /* 0x000000077d7d7c24 */ /* 0x000fe2000f8e02ff */
[----:B------:R-:W-:Y:S01]  /*5650*/  PRMT R139, RZ, 0x7610, R139 ;  /* 0x00007610ff8b7816 */ /* 0x000fe2000000008b */
[----:B-1----:R-:W-:Y:S01]  /*5660*/  IMAD.WIDE R142, R111, 0x2, R132 ;  /* 0x000000026f8e7825 */ /* 0x002fe200078e0284 */
[----:B------:R-:W-:-:S03]  /*5670*/  ULDC UR5, c[0x0][0x238] ;  /* 0x00008e0000057ab9 */ /* 0x000fc60000000800 */
[--C-:B0-----:R-:W-:Y:S01]  /*5680*/  IMAD.WIDE R134, R101, 0x2, R132.reuse ;  /* 0x0000000265867825 */ /* 0x101fe200078e0284 */
[C---:B------:R-:W-:Y:S01]  /*5690*/  LOP3.LUT R101, R0.reuse, 0x18, RZ, 0xfc, !PT ;  /* 0x0000001800657812 */ /* 0x040fe200078efcff */
[----:B------:R-:W5:Y:S02]  /*56a0*/  @!P4 LDG.E.U16 R144, desc[UR14][R142.64] ;  /* 0x0000000e8e90c981 */ /* 0x000f64000c1e1500 */
[--C-:B------:R-:W-:Y:S01]  /*56b0*/  IMAD.WIDE R136, R125, 0x2, R132.reuse ;  /* 0x000000027d887825 */ /* 0x100fe200078e0284 */
[C---:B------:R-:W-:Y:S01]  /*56c0*/  LOP3.LUT R125, R0.reuse, 0x12, RZ, 0xfc, !PT ;  /* 0x00000012007d7812 */ /* 0x040fe200078efcff */
[----:B------:R-:W3:Y:S01]  /*56d0*/  @!P0 LDG.E.U16 R109, desc[UR14][R134.64] ;  /* 0x0000000e866d8981 */ /* 0x000ee2000c1e1500 */
[C---:B------:R-:W-:Y:S02]  /*56e0*/  LOP3.LUT R111, R0.reuse, 0x14, RZ, 0xfc, !PT ;  /* 0x00000014006f7812 */ /* 0x040fe400078efcff */
[----:B------:R-:W-:Y:S01]  /*56f0*/  ISETP.GE.AND P4, PT, R101, UR16, PT ;  /* 0x0000001065007c0c */ /* 0x000fe2000bf86270 */
[--C-:B------:R-:W-:Y:S01]  /*5700*/  IMAD.WIDE R176, R103, 0x2, R132.reuse ;  /* 0x0000000267b07825 */ /* 0x100fe200078e0284 */
[C---:B------:R-:W-:Y:S01]  /*5710*/  LOP3.LUT R101, R0.reuse, 0x14, RZ, 0xfc, !PT ;  /* 0x0000001400657812 */ /* 0x040fe200078efcff */
[----:B------:R0:W5:Y:S01]  /*5720*/  @!P3 LDG.E.U16 R107, desc[UR14][R136.64] ;  /* 0x0000000e886bb981 */ /* 0x000162000c1e1500 */
[----:B------:R-:W-:Y:S01]  /*5730*/  ISETP.GE.AND P2, PT, R111, UR16, PT ;  /* 0x000000106f007c0c */ /* 0x000fe2000bf46270 */
[----:B------:R-:W-:Y:S01]  /*5740*/  IMAD R125, R125, UR4, RZ ;  /* 0x000000047d7d7c24 */ /* 0x000fe2000f8e02ff */
[----:B------:R-:W-:Y:S01]  /*5750*/  ULDC UR4, c[0x0][0x238] ;  /* 0x00008e0000047ab9 */ /* 0x000fe20000000800 */
[C---:B------:R-:W-:Y:S01]  /*5760*/  LOP3.LUT R111, R0.reuse, 0x18, RZ, 0xfc, !PT ;  /* 0x00000018006f7812 */ /* 0x040fe200078efcff */
[----:B------:R-:W-:Y:S01]  /*5770*/  IMAD R101, R101, UR4, RZ ;  /* 0x0000000465657c24 */ /* 0x000fe2000f8e02ff */
[C---:B------:R-:W-:Y:S01]  /*5780*/  LOP3.LUT R103, R0.reuse, 0x16, RZ, 0xfc, !PT ;  /* 0x0000001600677812 */ /* 0x040fe200078efcff */
[----:B------:R-:W-:Y:S01]  /*5790*/  ULDC UR4, c[0x0][0x238] ;  /* 0x00008e0000047ab9 */ /* 0x000fe20000000800 */
[----:B------:R1:W5:Y:S01]  /*57a0*/  @!P5 LDG.E.U16 R139, desc[UR14][R176.64] ;  /* 0x0000000eb08bd981 */ /* 0x000362000c1e1500 */
[----:B------:R-:W-:Y:S01]  /*57b0*/  IMAD R111, R111, UR4, RZ ;  /* 0x000000046f6f7c24 */ /* 0x000fe2000f8e02ff */
[----:B------:R-:W-:Y:S01]  /*57c0*/  ISETP.GE.AND P3, PT, R103, UR16, PT ;  /* 0x0000001067007c0c */ /* 0x000fe2000bf66270 */
[--C-:B0-----:R-:W-:Y:S01]  /*57d0*/  IMAD.WIDE R136, R125, 0x2, R132.reuse ;  /* 0x000000027d887825 */ /* 0x101fe200078e0284 */
[C---:B------:R-:W-:Y:S01]  /*57e0*/  LOP3.LUT R125, R0.reuse, 0x16, RZ, 0xfc, !PT ;  /* 0x00000016007d7812 */ /* 0x040fe200078efcff */
[----:B------:R-:W-:Y:S01]  /*57f0*/  ULDC UR4, c[0x0][0x238] ;  /* 0x00008e0000047ab9 */ /* 0x000fe20000000800 */
[C---:B------:R-:W-:Y:S01]  /*5800*/  LOP3.LUT R103, R0.reuse, 0x1a, RZ, 0xfc, !PT ;  /* 0x0000001a00677812 */ /* 0x040fe200078efcff */
[----:B------:R-:W-:Y:S01]  /*5810*/  IMAD.WIDE R134, R101, 0x2, R132 ;  /* 0x0000000265867825 */ /* 0x000fe200078e0284 */
[----:B------:R-:W-:Y:S01]  /*5820*/  PRMT R143, RZ, 0x7610, R143 ;  /* 0x00007610ff8f7816 */ /* 0x000fe2000000008f */
[----:B------:R0:W5:Y:S02]  /*5830*/  @!P1 LDG.E.U16 R95, desc[UR14][R136.64] ;  /* 0x0000000e885f9981 */ /* 0x000164000c1e1500 */
[----:B-1----:R-:W-:Y:S01]  /*5840*/  IMAD.WIDE R176, R111, 0x2, R132 ;  /* 0x000000026fb07825 */ /* 0x002fe200078e0284 */
[----:B------:R-:W-:-:S02]  /*5850*/  LOP3.LUT R111, R0, 0x1a, RZ, 0xfc, !PT ;  /* 0x0000001a006f7812 */ /* 0x000fc400078efcff */
[----:B------:R-:W-:Y:S01]  /*5860*/  ISETP.GE.AND P0, PT, R103, UR16, PT ;  /* 0x0000001067007c0c */ /* 0x000fe2000bf06270 */
[----:B------:R-:W-:Y:S01]  /*5870*/  IMAD R125, R125, UR5, RZ ;  /* 0x000000057d7d7c24 */ /* 0x000fe2000f8e02ff */
[C---:B------:R-:W-:Y:S01]  /*5880*/  LOP3.LUT R101, R0.reuse, 0x1c, RZ, 0xfc, !PT ;  /* 0x0000001c00657812 */ /* 0x040fe200078efcff */
[----:B------:R-:W-:Y:S01]  /*5890*/  ULDC UR5, c[0x0][0x238] ;  /* 0x00008e0000057ab9 */ /* 0x000fe20000000800 */
[C---:B------:R-:W-:Y:S01]  /*58a0*/  LOP3.LUT R103, R0.reuse, 0x1c, RZ, 0xfc, !PT ;  /* 0x0000001c00677812 */ /* 0x040fe200078efcff */
[----:B0-----:R-:W-:Y:S01]  /*58b0*/  IMAD.WIDE R136, R125, 0x2, R132 ;  /* 0x000000027d887825 */ /* 0x001fe200078e0284 */
[----:B------:R-:W-:Y:S01]  /*58c0*/  PRMT R138, RZ, 0x7610, R138 ;  /* 0x00007610ff8a7816 */ /* 0x000fe2000000008a */
[----:B------:R0:W5:Y:S01]  /*58d0*/  @!P2 LDG.E.U16 R143, desc[UR14][R134.64] ;  /* 0x0000000e868fa981 */ /* 0x000162000c1e1500 */
[----:B------:R-:W-:Y:S01]  /*58e0*/  ISETP.GE.AND P1, PT, R101, UR16, PT ;  /* 0x0000001065007c0c */ /* 0x000fe2000bf26270 */
[----:B------:R-:W-:Y:S01]  /*58f0*/  IMAD R111, R111, UR5, RZ ;  /* 0x000000056f6f7c24 */ /* 0x000fe2000f8e02ff */
[C---:B------:R-:W-:Y:S01]  /*5900*/  LOP3.LUT R101, R0.reuse, 0x3e, RZ, 0xfc, !PT ;  /* 0x0000003e00657812 */ /* 0x040fe200078efcff */
[----:B------:R-:W-:Y:S01]  /*5910*/  IMAD R103, R103, UR4, RZ ;  /* 0x0000000467677c24 */ /* 0x000fe2000f8e02ff */
[----:B------:R1:W5:Y:S01]  /*5920*/  @!P3 LDG.E.U16 R138, desc[UR14][R136.64] ;  /* 0x0000000e888ab981 */ /* 0x000362000c1e1500 */
[----:B------:R-:W-:Y:S01]  /*5930*/  PRMT R142, RZ, 0x7610, R142 ;  /* 0x00007610ff8e7816 */ /* 0x000fe2000000008e */
[----:B------:R-:W-:Y:S01]  /*5940*/  ULDC UR4, c[0x0][0x238] ;  /* 0x00008e0000047ab9 */ /* 0x000fe20000000800 */
[----:B------:R-:W-:Y:S01]  /*5950*/  ISETP.GE.AND P3, PT, R101, UR16, PT ;  /* 0x0000001065007c0c */ /* 0x000fe2000bf66270 */
[----:B------:R-:W-:Y:S01]  /*5960*/  ULDC UR5, c[0x0][0x238] ;  /* 0x00008e0000057ab9 */ /* 0x000fe20000000800 */
[--C-:B0-----:R-:W-:Y:S01]  /*5970*/  IMAD.WIDE R134, R111, 0x2, R132.reuse ;  /* 0x000000026f867825 */ /* 0x101fe200078e0284 */
[----:B------:R-:W4:Y:S03]  /*5980*/  @!P4 LDG.E.U16 R113, desc[UR14][R176.64] ;  /* 0x0000000eb071c981 */ /* 0x000f26000c1e1500 */
[----:B-1----:R-:W-:Y:S01]  /*5990*/  IMAD.WIDE R136, R103, 0x2, R132 ;  /* 0x0000000267887825 */ /* 0x002fe200078e0284 */
[C---:B------:R-:W-:Y:S01]  /*59a0*/  LOP3.LUT R103, R0.reuse, 0x3c, RZ, 0xfc, !PT ;  /* 0x0000003c00677812 */ /* 0x040fe200078efcff */
[----:B------:R0:W5:Y:S03]  /*59b0*/  @!P0 LDG.E.U16 R115, desc[UR14][R134.64] ;  /* 0x0000000e86738981 */ /* 0x000166000c1e1500 */
[----:B------:R-:W-:Y:S01]  /*59c0*/  ISETP.GE.AND P2, PT, R103, UR16, PT ;  /* 0x0000001067007c0c */ /* 0x000fe2000bf46270 */
[----:B------:R-:W5:Y:S01]  /*59d0*/  @!P1 LDG.E.U16 R142, desc[UR14][R136.64] ;  /* 0x0000000e888e9981 */ /* 0x000f62000c1e1500 */
[----:B------:R-:W-:-:S02]  /*59e0*/  LOP3.LUT R111, R0, 0x20, RZ, 0xfc, !PT ;  /* 0x00000020006f7812 */ /* 0x000fc400078efcff */
[C---:B------:R-:W-:Y:S01]  /*59f0*/  LOP3.LUT R125, R0.reuse, 0x28, RZ, 0xfc, !PT ;  /* 0x00000028007d7812 */ /* 0x040fe200078efcff */
[----:B------:R-:W5:Y:S01]  /*5a00*/  LDL R177, [R1+0x28] ;  /* 0x0000280001b17983 */ /* 0x000f620000100800 */
[----:B0-----:R-:W-:Y:S01]  /*5a10*/  IMAD R134, R101, UR17, RZ ;  /* 0x0000001165867c24 */ /* 0x001fe2000f8e02ff */
[----:B------:R-:W-:-:S03]  /*5a20*/  LOP3.LUT R101, R0, 0x20, RZ, 0xfc, !PT ;  /* 0x0000002000657812 */ /* 0x000fc600078efcff */
[----:B------:R-:W-:Y:S01]  /*5a30*/  IMAD.WIDE R134, R134, 0x2, R132 ;  /* 0x0000000286867825 */ /* 0x000fe200078e0284 */
[----:B------:R-:W-:-:S03]  /*5a40*/  ISETP.GE.AND P0, PT, R101, UR16, PT ;  /* 0x0000001065007c0c */ /* 0x000fc6000bf06270 */
[----:B------:R-:W-:Y:S01]  /*5a50*/  IMAD R101, R103, UR17, RZ ;  /* 0x0000001167657c24 */ /* 0x000fe2000f8e02ff */
[----:B------:R0:W5:Y:S01]  /*5a60*/  @!P3 LDG.E.U16 R129, desc[UR14][R134.64] ;  /* 0x0000000e8681b981 */ /* 0x000162000c1e1500 */
[----:B------:R-:W-:Y:S01]  /*5a70*/  LOP3.LUT R103, R0, 0x28, RZ, 0xfc, !PT ;  /* 0x0000002800677812 */ /* 0x000fe200078efcff */
[----:B------:R-:W-:Y:S01]  /*5a80*/  IMAD R111, R111, UR4, RZ ;  /* 0x000000046f6f7c24 */ /* 0x000fe2000f8e02ff */
[----:B------:R-:W-:Y:S01]  /*5a90*/  ULDC UR4, c[0x0][0x238] ;  /* 0x00008e0000047ab9 */ /* 0x000fe20000000800 */
[----:B0-----:R-:W-:Y:S01]  /*5aa0*/  IMAD.WIDE R134, R101, 0x2, R132 ;  /* 0x0000000265867825 */ /* 0x001fe200078e0284 */
[----:B------:R-:W-:-:S04]  /*5ab0*/  ISETP.GE.AND P1, PT, R103, UR16, PT ;  /* 0x0000001067007c0c */ /* 0x000fc8000bf26270 */
[----:B------:R0:W5:Y:S01]  /*5ac0*/  @!P2 LDG.E.U16 R141, desc[UR14][R134.64] ;  /* 0x0000000e868da981 */ /* 0x000162000c1e1500 */
[C---:B------:R-:W-:Y:S01]  /*5ad0*/  LOP3.LUT R101, R0.reuse, 0x30, RZ, 0xfc, !PT ;  /* 0x0000003000657812 */ /* 0x040fe200078efcff */
[----:B------:R-:W-:Y:S01]  /*5ae0*/  IMAD R125, R125, UR5, RZ ;  /* 0x000000057d7d7c24 */ /* 0x000fe2000f8e02ff */
[----:B------:R-:W-:Y:S01]  /*5af0*/  ULDC UR5, c[0x0][0x238] ;  /* 0x00008e0000057ab9 */ /* 0x000fe20000000800 */
[----:B0-----:R-:W-:Y:S01]  /*5b00*/  IMAD.WIDE R134, R111, 0x2, R132 ;  /* 0x000000026f867825 */ /* 0x001fe200078e0284 */
[----:B------:R-:W-:-:S04]  /*5b10*/  LOP3.LUT R111, R0, 0x30, RZ, 0xfc, !PT ;  /* 0x00000030006f7812 */ /* 0x000fc800078efcff */
[----:B------:R0:W5:Y:S01]  /*5b20*/  @!P0 LDG.E.U16 R173, desc[UR14][R134.64] ;  /* 0x0000000e86ad8981 */ /* 0x000162000c1e1500 */
[----:B------:R-:W-:Y:S01]  /*5b30*/  ISETP.GE.AND P0, PT, R101, UR16, PT ;  /* 0x0000001065007c0c */ /* 0x000fe2000bf06270 */
[----:B------:R-:W-:Y:S02]  /*5b40*/  IMAD R111, R111, UR4, RZ ;  /* 0x000000046f6f7c24 */ /* 0x000fe4000f8e02ff */
[----:B0-----:R-:W-:Y:S01]  /*5b50*/  IMAD.WIDE R134, R125, 0x2, R132 ;  /* 0x000000027d867825 */ /* 0x001fe200078e0284 */
[----:B------:R-:W-:Y:S01]  /*5b60*/  LOP3.LUT R101, R0, 0x1e, RZ, 0xfc, !PT ;  /* 0x0000001e00657812 */ /* 0x000fe200078efcff */
[----:B------:R-:W-:-:S03]  /*5b70*/  ULDC UR4, c[0x0][0x238] ;  /* 0x00008e0000047ab9 */ /* 0x000fc60000000800 */
[----:B------:R0:W5:Y:S01]  /*5b80*/  @!P1 LDG.E.U16 R169, desc[UR14][R134.64] ;  /* 0x0000000e86a99981 */ /* 0x000162000c1e1500 */
[----:B------:R-:W-:Y:S01]  /*5b90*/  LOP3.LUT R125, R0, 0x1e, RZ, 0xfc, !PT ;  /* 0x0000001e007d7812 */ /* 0x000fe200078efcff */
[----:B0-----:R-:W-:-:S05]  /*5ba0*/  IMAD.WIDE R134, R111, 0x2, R132 ;  /* 0x000000026f867825 */ /* 0x001fca00078e0284 */
[----:B------:R0:W5:Y:S01]  /*5bb0*/  @!P0 LDG.E.U16 R167, desc[UR14][R134.64] ;  /* 0x0000000e86a78981 */ /* 0x000162000c1e1500 */
[----:B------:R-:W-:Y:S01]  /*5bc0*/  ISETP.GE.AND P0, PT, R101, UR16, PT ;  /* 0x0000001065007c0c */ /* 0x000fe2000bf06270 */
[----:B------:R-:W-:Y:S01]  /*5bd0*/  IMAD R125, R125, UR5, RZ ;  /* 0x000000057d7d7c24 */ /* 0x000fe2000f8e02ff */
[C---:B------:R-:W-:Y:S01]  /*5be0*/  LOP3.LUT R101, R0.reuse, 0x38, RZ, 0xfc, !PT ;  /* 0x0000003800657812 */ /* 0x040fe200078efcff */
[----:B------:R-:W-:Y:S01]  /*5bf0*/  ULDC UR5, c[0x0][0x238] ;  /* 0x00008e0000057ab9 */ /* 0x000fe20000000800 */
[----:B------:R-:W-:Y:S02]  /*5c00*/  PRMT R137, RZ, 0x7610, R137 ;  /* 0x00007610ff897816 */ /* 0x000fe40000000089 */
[C---:B------:R-:W-:Y:S02]  /*5c10*/  LOP3.LUT R111, R0.reuse, 0x38, RZ, 0xfc, !PT ;  /* 0x00000038006f7812 */ /* 0x040fe400078efcff */
[----:B------:R-:W-:Y:S01]  /*5c20*/  ISETP.GE.AND P1, PT, R101, UR16, PT ;  /* 0x0000001065007c0c */ /* 0x000fe2000bf26270 */
[----:B0-----:R-:W-:Y:S01]  /*5c30*/  IMAD.WIDE R134, R125, 0x2, R132 ;  /* 0x000000027d867825 */ /* 0x001fe200078e0284 */
[----:B------:R-:W-:-:S02]  /*5c40*/  LOP3.LUT R101, R0, 0x22, RZ, 0xfc, !PT ;  /* 0x0000002200657812 */ /* 0x000fc400078efcff */
[C---:B------:R-:W-:Y:S01]  /*5c50*/  LOP3.LUT R125, R0.reuse, 0x22, RZ, 0xfc, !PT ;  /* 0x00000022007d7812 */ /* 0x040fe200078efcff */
[----:B------:R-:W-:Y:S01]  /*5c60*/  IMAD R111, R111, UR4, RZ ;  /* 0x000000046f6f7c24 */ /* 0x000fe2000f8e02ff */
[----:B------:R0:W5:Y:S01]  /*5c70*/  @!P0 LDG.E.U16 R137, desc[UR14][R134.64] ;  /* 0x0000000e86898981 */ /* 0x000162000c1e1500 */
[----:B------:R-:W-:Y:S01]  /*5c80*/  ISETP.GE.AND P0, PT, R101, UR16, PT ;  /* 0x0000001065007c0c */ /* 0x000fe2000bf06270 */
[----:B------:R-:W-:Y:S01]  /*5c90*/  ULDC UR4, c[0x0][0x238] ;  /* 0x00008e0000047ab9 */ /* 0x000fe20000000800 */
[C---:B------:R-:W-:Y:S01]  /*5ca0*/  LOP3.LUT R101, R0.reuse, 0x24, RZ, 0xfc, !PT ;  /* 0x0000002400657812 */ /* 0x040fe200078efcff */
[----:B------:R-:W-:Y:S01]  /*5cb0*/  IMAD R125, R125, UR5, RZ ;  /* 0x000000057d7d7c24 */ /* 0x000fe2000f8e02ff */
[----:B------:R-:W-:Y:S01]  /*5cc0*/  ULDC UR5, c[0x0][0x238] ;  /* 0x00008e0000057ab9 */ /* 0x000fe20000000800 */
[----:B0-----:R-:W-:Y:S01]  /*5cd0*/  IMAD.WIDE R134, R111, 0x2, R132 ;  /* 0x000000026f867825 */ /* 0x001fe200078e0284 */
[----:B------:R-:W-:-:S04]  /*5ce0*/  LOP3.LUT R111, R0, 0x24, RZ, 0xfc, !PT ;  /* 0x00000024006f7812 */ /* 0x000fc800078efcff */
[----:B------:R0:W5:Y:S01]  /*5cf0*/  @!P1 LDG.E.U16 R171, desc[UR14][R134.64] ;  /* 0x0000000e86ab9981 */ /* 0x000162000c1e1500 */
[----:B------:R-:W-:Y:S02]  /*5d00*/  ISETP.GE.AND P1, PT, R101, UR16, PT ;  /* 0x0000001065007c0c */ /* 0x000fe4000bf26270 */
[C---:B------:R-:W-:Y:S01]  /*5d10*/  LOP3.LUT R101, R0.reuse, 0x26, RZ, 0xfc, !PT ;  /* 0x0000002600657812 */ /* 0x040fe200078efcff */
[----:B------:R-:W-:Y:S01]  /*5d20*/  IMAD R111, R111, UR4, RZ ;  /* 0x000000046f6f7c24 */ /* 0x000fe2000f8e02ff */
[----:B------:R-:W-:Y:S01]  /*5d30*/  PRMT R136, RZ, 0x7610, R136 ;  /* 0x00007610ff887816 */ /* 0x000fe20000000088 */
[----:B------:R-:W-:Y:S01]  /*5d40*/  ULDC UR4, c[0x0][0x238] ;  /* 0x00008e0000047ab9 */ /* 0x000fe20000000800 */
[----:B0-----:R-:W-:Y:S01]  /*5d50*/  IMAD.WIDE R134, R125, 0x2, R132 ;  /* 0x000000027d867825 */ /* 0x001fe200078e0284 */
[----:B------:R-:W-:-:S04]  /*5d60*/  LOP3.LUT R125, R0, 0x26, RZ, 0xfc, !PT ;  /* 0x00000026007d7812 */ /* 0x000fc800078efcff */
[----:B------:R0:W5:Y:S01]  /*5d70*/  @!P0 LDG.E.U16 R159, desc[UR14][R134.64] ;  /* 0x0000000e869f8981 */ /* 0x000162000c1e1500 */
[----:B------:R-:W-:Y:S01]  /*5d80*/  ISETP.GE.AND P0, PT, R101, UR16, PT ;  /* 0x0000001065007c0c */ /* 0x000fe2000bf06270 */
[----:B------:R-:W-:Y:S01]  /*5d90*/  IMAD R125, R125, UR5, RZ ;  /* 0x000000057d7d7c24 */ /* 0x000fe2000f8e02ff */
[C---:B------:R-:W-:Y:S01]  /*5da0*/  LOP3.LUT R101, R0.reuse, 0x2a, RZ, 0xfc, !PT ;  /* 0x0000002a00657812 */ /* 0x040fe200078efcff */
[----:B------:R-:W-:Y:S01]  /*5db0*/  ULDC UR5, c[0x0][0x238] ;  /* 0x00008e0000057ab9 */ /* 0x000fe20000000800 */
[----:B0-----:R-:W-:Y:S01]  /*5dc0*/  IMAD.WIDE R134, R111, 0x2, R132 ;  /* 0x000000026f867825 */ /* 0x001fe200078e0284 */
[----:B------:R-:W-:-:S04]  /*5dd0*/  LOP3.LUT R111, R0, 0x2a, RZ, 0xfc, !PT ;  /* 0x0000002a006f7812 */ /* 0x000fc800078efcff */
[----:B------:R0:W5:Y:S01]  /*5de0*/  @!P1 LDG.E.U16 R149, desc[UR14][R134.64] ;  /* 0x0000000e86959981 */ /* 0x000162000c1e1500 */
[----:B------:R-:W-:Y:S02]  /*5df0*/  ISETP.GE.AND P1, PT, R101, UR16, PT ;  /* 0x0000001065007c0c */ /* 0x000fe4000bf26270 */
[C---:B------:R-:W-:Y:S01]  /*5e00*/  LOP3.LUT R101, R0.reuse, 0x32, RZ, 0xfc, !PT ;  /* 0x0000003200657812 */ /* 0x040fe200078efcff */
[----:B------:R-:W-:Y:S01]  /*5e10*/  IMAD R111, R111, UR4, RZ ;  /* 0x000000046f6f7c24 */ /* 0x000fe2000f8e02ff */
        /* <DEDUP_REMOVED lines=20> */
[----:B------:R-:W-:Y:S01]  /*5f60*/  LOP3.LUT R101, R0, 0x2e, RZ, 0xfc, !PT ;  /* 0x0000002e00657812 */ /* 0x000fe200078efcff */
[----:B0-----:R-:W-:-:S05]  /*5f70*/  IMAD.WIDE R134, R111, 0x2, R132 ;  /* 0x000000026f867825 */ /* 0x001fca00078e0284 */
[----:B------:R0:W5:Y:S01]  /*5f80*/  @!P1 LDG.E.U16 R161, desc[UR14][R134.64] ;  /* 0x0000000e86a19981 */ /* 0x000162000c1e1500 */
[----:B------:R-:W-:Y:S02]  /*5f90*/  ISETP.GE.AND P1, PT, R101, UR16, PT ;  /* 0x0000001065007c0c */ /* 0x000fe4000bf26270 */
[C---:B------:R-:W-:Y:S01]  /*5fa0*/  LOP3.LUT R101, R0.reuse, 0x34, RZ, 0xfc, !PT ;  /* 0x0000003400657812 */ /* 0x040fe200078efcff */
[----:B0-----:R-:W-:Y:S01]  /*5fb0*/  IMAD.WIDE R134, R125, 0x2, R132 ;  /* 0x000000027d867825 */ /* 0x001fe200078e0284 */
[----:B------:R-:W-:-:S04]  /*5fc0*/  LOP3.LUT R111, R0, 0x2e, RZ, 0xfc, !PT ;  /* 0x0000002e006f7812 */ /* 0x000fc800078efcff */
[----:B------:R0:W5:Y:S01]  /*5fd0*/  @!P0 LDG.E.U16 R153, desc[UR14][R134.64] ;  /* 0x0000000e86998981 */ /* 0x000162000c1e1500 */
[----:B------:R-:W-:Y:S02]  /*5fe0*/  ISETP.GE.AND P0, PT, R101, UR16, PT ;  /* 0x0000001065007c0c */ /* 0x000fe4000bf06270 */
[----:B------:R-:W-:Y:S02]  /*5ff0*/  LOP3.LUT R101, R0, 0x36, RZ, 0xfc, !PT ;  /* 0x0000003600657812 */ /* 0x000fe400078efcff */
[----:B------:R-:W5:Y:S01]  /*6000*/  LDL.LU R0, [R1+0x38] ;  /* 0x0000380001007983 */ /* 0x000f620000300800 */
[----:B------:R-:W-:Y:S01]  /*6010*/  IMAD R111, R111, UR4, RZ ;  /* 0x000000046f6f7c24 */ /* 0x000fe2000f8e02ff */
[----:B------:R-:W-:Y:S01]  /*6020*/  PRMT R131, RZ, 0x7610, R131 ;  /* 0x00007610ff837816 */ /* 0x000fe20000000083 */
[----:B------:R-:W-:Y:S02]  /*6030*/  ULDC UR4, c[0x0][0x238] ;  /* 0x00008e0000047ab9 */ /* 0x000fe40000000800 */
[----:B0-----:R-:W-:-:S02]  /*6040*/  IMAD.WIDE R134, R111, 0x2, R132 ;  /* 0x000000026f867825 */ /* 0x001fc400078e0284 */
[----:B------:R-:W0:Y:S01]  /*6050*/  S2R R111, SR_TID.X ;  /* 0x00000000006f7919 */ /* 0x000e220000002100 */
[----:B------:R-:W1:Y:S01]  /*6060*/  S2R R176, SR_TID.X ;  /* 0x0000000000b07919 */ /* 0x000e620000002100 */
[----:B------:R-:W-:Y:S01]  /*6070*/  PRMT R155, RZ, 0x7610, R155 ;  /* 0x00007610ff9b7816 */ /* 0x000fe2000000009b */
[----:B------:R2:W5:Y:S01]  /*6080*/  @!P1 LDG.E.U16 R131, desc[UR14][R134.64] ;  /* 0x0000000e86839981 */ /* 0x000562000c1e1500 */
[----:B------:R-:W-:Y:S02]  /*6090*/  ISETP.GE.AND P1, PT, R101, UR16, PT ;  /* 0x0000001065007c0c */ /* 0x000fe4000bf26270 */
[--C-:B0-----:R-:W-:Y:S02]  /*60a0*/  SHF.R.U32.HI R125, RZ, 0x6, R111.reuse ;  /* 0x00000006ff7d7819 */ /* 0x101fe4000001166f */
[----:B------:R-:W-:Y:S02]  /*60b0*/  SHF.R.U32.HI R111, RZ, 0x6, R111 ;  /* 0x00000006ff6f7819 */ /* 0x000fe4000001166f */
[----:B------:R-:W-:-:S02]  /*60c0*/  SGXT.U32 R125, R125, 0x1 ;  /* 0x000000017d7d781a */ /* 0x000fc40000000000 */
[----:B------:R-:W-:Y:S02]  /*60d0*/  SGXT.U32 R111, R111, 0x1 ;  /* 0x000000016f6f781a */ /* 0x000fe40000000000 */
[----:B------:R-:W-:Y:S02]  /*60e0*/  LOP3.LUT R125, R125, 0x34, RZ, 0xfc, !PT ;  /* 0x000000347d7d7812 */ /* 0x000fe400078efcff */
[----:B------:R-:W-:-:S03]  /*60f0*/  LOP3.LUT R111, R111, 0x36, RZ, 0xfc, !PT ;  /* 0x000000366f6f7812 */ /* 0x000fc600078efcff */
[----:B------:R-:W-:Y:S01]  /*6100*/  IMAD R125, R125, UR4, RZ ;  /* 0x000000047d7d7c24 */ /* 0x000fe2000f8e02ff */
[----:B------:R-:W-:-:S03]  /*6110*/  ULDC UR4, c[0x0][0x238] ;  /* 0x00008e0000047ab9 */ /* 0x000fc60000000800 */
[----:B--2---:R-:W-:Y:S01]  /*6120*/  IMAD.WIDE R134, R125, 0x2, R132 ;  /* 0x000000027d867825 */ /* 0x004fe200078e0284 */
[----:B------:R-:W-:-:S03]  /*6130*/  PRMT R147, RZ, 0x7610, R147 ;  /* 0x00007610ff937816 */ /* 0x000fc60000000093 */
[----:B------:R-:W-:Y:S01]  /*6140*/  IMAD R111, R111, UR4, RZ ;  /* 0x000000046f6f7c24 */ /* 0x000fe2000f8e02ff */
[----:B------:R0:W2:Y:S03]  /*6150*/  @!P0 LDG.E.U16 R155, desc[UR14][R134.64] ;  /* 0x0000000e869b8981 */ /* 0x0000a6000c1e1500 */
[----:B0-----:R-:W-:-:S05]  /*6160*/  IMAD.WIDE R134, R111, 0x2, R132 ;  /* 0x000000026f867825 */ /* 0x001fca00078e0284 */
[----:B------:R0:W2:Y:S01]  /*6170*/  @!P1 LDG.E.U16 R147, desc[UR14][R134.64] ;  /* 0x0000000e86939981 */ /* 0x0000a2000c1e1500 */
[----:B-1----:R-:W-:-:S04]  /*6180*/  LOP3.LUT R111, R176, 0x3f, RZ, 0xc0, !PT ;  /* 0x0000003fb06f7812 */ /* 0x002fc800078ec0ff */
[----:B------:R-:W-:Y:S02]  /*6190*/  ISETP.GE.AND P0, PT, R111, UR16, PT ;  /* 0x000000106f007c0c */ /* 0x000fe4000bf06270 */
[CC--:B------:R-:W-:Y:S02]  /*61a0*/  IADD3 RZ, P1, R20.reuse, R3.reuse, RZ ;  /* 0x0000000314ff7210 */ /* 0x0c0fe40007f3e0ff */
[----:B------:R-:W-:Y:S01]  /*61b0*/  PRMT R103, RZ, 0x7610, R103 ;  /* 0x00007610ff677816 */ /* 0x000fe20000000067 */
[----:B0-----:R-:W-:Y:S02]  /*61c0*/  IMAD.IADD R134, R20, 0x1, R3 ;  /* 0x0000000114867824 */ /* 0x001fe400078e0203 */
[----:B------:R-:W-:Y:S01]  /*61d0*/  IMAD.X R135, R218, 0x1, R2, P1 ;  /* 0x00000001da877824 */ /* 0x000fe200008e0602 */
[----:B------:R-:W-:Y:S01]  /*61e0*/  BAR.SYNC.DEFER_BLOCKING 0x0 ;  /* 0x0000000000007b1d */ /* 0x000fe20000010000 */
[----:B------:R-:W-:Y:S02]  /*61f0*/  IADD3 RZ, P1, R19, R3, RZ ;  /* 0x0000000313ff7210 */ /* 0x000fe40007f3e0ff */
[----:B------:R-:W-:-:S02]  /*6200*/  PRMT R127, RZ, 0x7610, R127 ;  /* 0x00007610ff7f7816 */ /* 0x000fc4000000007f */
[----:B------:R-:W-:Y:S02]  /*6210*/  PRMT R123, RZ, 0x7610, R123 ;  /* 0x00007610ff7b7816 */ /* 0x000fe4000000007b */
[----:B------:R-:W-:Y:S01]  /*6220*/  PRMT R105, RZ, 0x7610, R105 ;  /* 0x00007610ff697816 */ /* 0x000fe20000000069 */
[----:B------:R0:W2:Y:S02]  /*6230*/  @!P0 LDG.E.U16 R103, desc[UR14][R134.64] ;  /* 0x0000000e86678981 */ /* 0x0000a4000c1e1500 */
[----:B0-----:R-:W-:Y:S02]  /*6240*/  IMAD.IADD R134, R19, 0x1, R3 ;  /* 0x0000000113867824 */ /* 0x001fe400078e0203 */
[----:B------:R-:W-:Y:S01]  /*6250*/  IMAD.X R135, R216, 0x1, R2, P1 ;  /* 0x00000001d8877824 */ /* 0x000fe200008e0602 */
[----:B------:R-:W-:-:S04]  /*6260*/  IADD3 RZ, P1, R18, R3, RZ ;  /* 0x0000000312ff7210 */ /* 0x000fc80007f3e0ff */
[----:B------:R0:W2:Y:S02]  /*6270*/  @!P0 LDG.E.U16 R127, desc[UR14][R134.64] ;  /* 0x0000000e867f8981 */ /* 0x0000a4000c1e1500 */
[----:B0-----:R-:W-:Y:S02]  /*6280*/  IMAD.IADD R134, R18, 0x1, R3 ;  /* 0x0000000112867824 */ /* 0x001fe400078e0203 */
[----:B------:R-:W-:Y:S01]  /*6290*/  IMAD.X R135, R214, 0x1, R2, P1 ;  /* 0x00000001d6877824 */ /* 0x000fe200008e0602 */
[----:B------:R-:W-:-:S04]  /*62a0*/  IADD3 RZ, P1, R17, R3, RZ ;  /* 0x0000000311ff7210 */ /* 0x000fc80007f3e0ff */
[----:B------:R0:W2:Y:S01]  /*62b0*/  @!P0 LDG.E.U16 R123, desc[UR14][R134.64] ;  /* 0x0000000e867b8981 */ /* 0x0000a2000c1e1500 */
[----:B------:R-:W-:Y:S01]  /*62c0*/  PRMT R101, RZ, 0x7610, R101 ;  /* 0x00007610ff657816 */ /* 0x000fe20000000065 */
        /* <DEDUP_REMOVED lines=9> */
[----:B0-----:R-:W-:Y:S01]  /*6360*/  IMAD.X R135, R208, 0x1, R2, P1 ;  /* 0x00000001d0877824 */ /* 0x001fe200008e0602 */
[----:B------:R-:W-:Y:S01]  /*6370*/  LOP3.LUT P1, RZ, R176, 0x40, RZ, 0xc0, !PT ;  /* 0x00000040b0ff7812 */ /* 0x000fe2000782c0ff */
[----:B------:R-:W-:-:S03]  /*6380*/  IMAD.IADD R134, R15, 0x1, R3 ;  /* 0x000000010f867824 */ /* 0x000fc600078e0203 */
[----:B------:R-:W-:Y:S02]  /*6390*/  SEL R125, RZ, 0x90, !P1 ;  /* 0x00000090ff7d7807 */ /* 0x000fe40004800000 */
[----:B------:R-:W-:Y:S01]  /*63a0*/  IADD3 RZ, P1, R14, R3, RZ ;  /* 0x000000030eff7210 */ /* 0x000fe20007f3e0ff */
[----:B------:R0:W2:Y:S01]  /*63b0*/  @!P0 LDG.E.U16 R151, desc[UR14][R134.64] ;  /* 0x0000000e86978981 */ /* 0x0000a2000c1e1500 */
[----:B------:R-:W-:Y:S01]  /*63c0*/  IMAD.SHL.U32 R111, R111, 0x2, RZ ;  /* 0x000000026f6f7824 */ /* 0x000fe200078e00ff */
[----:B------:R-:W-:-:S04]  /*63d0*/  PRMT R121, RZ, 0x7610, R121 ;  /* 0x00007610ff797816 */ /* 0x000fc80000000079 */
[----:B------:R-:W-:Y:S01]  /*63e0*/  LOP3.LUT R125, R125, R111, RZ, 0x3c, !PT ;  /* 0x0000006f7d7d7212 */ /* 0x000fe200078e3cff */
[----:B0-----:R-:W-:Y:S02]  /*63f0*/  IMAD.IADD R134, R14, 0x1, R3 ;  /* 0x000000010e867824 */ /* 0x001fe400078e0203 */
[----:B------:R-:W-:Y:S01]  /*6400*/  IMAD.X R135, R206, 0x1, R2, P1 ;  /* 0x00000001ce877824 */ /* 0x000fe200008e0602 */
[C---:B------:R-:W-:Y:S02]  /*6410*/  IADD3 RZ, P1, R13.reuse, R3, RZ ;  /* 0x000000030dff7210 */ /* 0x040fe40007f3e0ff */
[----:B------:R-:W-:Y:S02]  /*6420*/  PRMT R111, RZ, 0x7610, R111 ;  /* 0x00007610ff6f7816 */ /* 0x000fe4000000006f */
[----:B------:R0:W2:Y:S04]  /*6430*/  @!P0 LDG.E.U16 R121, desc[UR14][R134.64] ;  /* 0x0000000e86798981 */ /* 0x0000a8000c1e1500 */
[----:B------:R1:W-:Y:S01]  /*6440*/  STS.U16 [R125+UR12+0x4400], R99 ;  /* 0x004400637d007988 */ /* 0x0003e2000800040c */
[----:B0-----:R-:W-:-:S02]  /*6450*/  IMAD.IADD R134, R13, 0x1, R3 ;  /* 0x000000010d867824 */ /* 0x001fc400078e0203 */
[--C-:B------:R-:W-:Y:S01]  /*6460*/  IMAD.X R135, R184, 0x1, R2.reuse, P1 ;  /* 0x00000001b8877824 */ /* 0x100fe200008e0602 */
[CC--:B------:R-:W-:Y:S02]  /*6470*/  IADD3 RZ, P1, R12.reuse, R3.reuse, RZ ;  /* 0x000000030cff7210 */ /* 0x0c0fe40007f3e0ff */
[----:B-1----:R-:W-:Y:S02]  /*6480*/  PRMT R99, RZ, 0x7610, R99 ;  /* 0x00007610ff637816 */ /* 0x002fe40000000063 */
[----:B------:R0:W2:Y:S01]  /*6490*/  @!P0 LDG.E.U16 R111, desc[UR14][R134.64] ;  /* 0x0000000e866f8981 */ /* 0x0000a2000c1e1500 */
[----:B------:R-:W-:Y:S01]  /*64a0*/  PRMT R157, RZ, 0x7610, R157 ;  /* 0x00007610ff9d7816 */ /* 0x000fe2000000009d */
        /* <DEDUP_REMOVED lines=8> */
[----:B------:R0:W2:Y:S04]  /*6530*/  @!P0 LDG.E.U16 R157, desc[UR14][R134.64] ;  /* 0x0000000e869d8981 */ /* 0x0000a8000c1e1500 */
[----:B---3--:R1:W-:Y:S01]  /*6540*/  STS.U16 [R125+UR12+0x4800], R109 ;  /* 0x0048006d7d007988 */ /* 0x0083e2000800040c */
[----:B0-----:R-:W-:Y:S02]  /*6550*/  IMAD.IADD R134, R5, 0x1, R3 ;  /* 0x0000000105867824 */ /* 0x001fe400078e0203 */
[----:B------:R-:W-:Y:S01]  /*6560*/  IMAD.X R135, R188, 0x1, R2, P1 ;  /* 0x00000001bc877824 */ /* 0x000fe200008e0602 */
[----:B------:R-:W-:Y:S02]  /*6570*/  IADD3 RZ, P1, R6, R3, RZ ;  /* 0x0000000306ff7210 */ /* 0x000fe40007f3e0ff */
[----:B-1----:R-:W-:-:S02]  /*6580*/  PRMT R109, RZ, 0x7610, R109 ;  /* 0x00007610ff6d7816 */ /* 0x002fc4000000006d */
[----:B------:R0:W3:Y:S04]  /*6590*/  @!P0 LDG.E.U16 R119, desc[UR14][R134.64] ;  /* 0x0000000e86778981 */ /* 0x0000e8000c1e1500 */
[----:B------:R1:W-:Y:S01]  /*65a0*/  STS.U16 [R125+UR12+0x4000], R97 ;  /* 0x004000617d007988 */ /* 0x0003e2000800040c */
[----:B0-----:R-:W-:Y:S02]  /*65b0*/  IMAD.IADD R134, R6, 0x1, R3 ;  /* 0x0000000106867824 */ /* 0x001fe400078e0203 */
[----:B------:R-:W-:Y:S01]  /*65c0*/  IMAD.X R135, R190, 0x1, R2, P1 ;  /* 0x00000001be877824 */ /* 0x000fe200008e0602 */
[----:B------:R-:W-:Y:S02]  /*65d0*/  IADD3 RZ, P1, R7, R3, RZ ;  /* 0x0000000307ff7210 */ /* 0x000fe40007f3e0ff */
[----:B-1----:R-:W-:-:S02]  /*65e0*/  PRMT R97, RZ, 0x7610, R97 ;  /* 0x00007610ff617816 */ /* 0x002fc40000000061 */
[----:B------:R0:W3:Y:S04]  /*65f0*/  @!P0 LDG.E.U16 R109, desc[UR14][R134.64] ;  /* 0x0000000e866d8981 */ /* 0x0000e8000c1e1500 */
[----:B----4-:R1:W-:Y:S01]  /*6600*/  STS.U16 [R125+UR12+0x4c00], R113 ;  /* 0x004c00717d007988 */ /* 0x0103e2000800040c */
[----:B0-----:R-:W-:Y:S02]  /*6610*/  IMAD.IADD R134, R7, 0x1, R3 ;  /* 0x0000000107867824 */ /* 0x001fe400078e0203 */
[----:B------:R-:W-:Y:S01]  /*6620*/  IMAD.X R135, R192, 0x1, R2, P1 ;  /* 0x00000001c0877824 */ /* 0x000fe200008e0602 */
[----:B------:R-:W-:Y:S01]  /*6630*/  IADD3 RZ, P1, R8, R3, RZ ;  /* 0x0000000308ff7210 */ /* 0x000fe20007f3e0ff */
[----:B-----5:R0:W-:Y:S01]  /*6640*/  STS.U16 [R125+UR12+0x5800], R167 ;  /* 0x005800a77d007988 */ /* 0x0201e2000800040c */
[----:B-1----:R-:W-:-:S03]  /*6650*/  LOP3.LUT R113, R125, 0x20, RZ, 0x3c, !PT ;  /* 0x000000207d717812 */ /* 0x002fc600078e3cff */
[----:B------:R1:W4:Y:S01]  /*6660*/  @!P0 LDG.E.U16 R97, desc[UR14][R134.64] ;  /* 0x0000000e86618981 */ /* 0x000322000c1e1500 */
[----:B0-----:R-:W-:-:S03]  /*6670*/  PRMT R167, RZ, 0x7610, R167 ;  /* 0x00007610ffa77816 */ /* 0x001fc600000000a7 */
[----:B------:R-:W-:Y:S01]  /*6680*/  STS.U16 [R125+UR12+0x5000], R173 ;  /* 0x005000ad7d007988 */ /* 0x000fe2000800040c */
[----:B-1----:R-:W-:Y:S02]  /*6690*/  IMAD.IADD R134, R8, 0x1, R3 ;  /* 0x0000000108867824 */ /* 0x002fe400078e0203 */
[----:B------:R-:W-:Y:S01]  /*66a0*/  IMAD.X R135, R201, 0x1, R2, P1 ;  /* 0x00000001c9877824 */ /* 0x000fe200008e0602 */
[C---:B------:R-:W-:Y:S01]  /*66b0*/  IADD3 RZ, P1, R9.reuse, R3, RZ ;  /* 0x0000000309ff7210 */ /* 0x040fe20007f3e0ff */
[----:B------:R-:W-:Y:S04]  /*66c0*/  STS.U16 [R125+UR12+0x5400], R169 ;  /* 0x005400a97d007988 */ /* 0x000fe8000800040c */
[----:B------:R-:W-:Y:S04]  /*66d0*/  STS.U16 [R125+UR12+0x5c00], R171 ;  /* 0x005c00ab7d007988 */ /* 0x000fe8000800040c */
[----:B------:R0:W-:Y:S04]  /*66e0*/  STS.U16 [R113+UR12+0x4100], R117 ;  /* 0x0041007571007988 */ /* 0x0001e8000800040c */
[----:B------:R1:W5:Y:S01]  /*66f0*/  @!P0 LDG.E.U16 R167, desc[UR14][R134.64] ;  /* 0x0000000e86a78981 */ /* 0x000362000c1e1500 */
[----:B0-----:R-:W-:Y:S01]  /*6700*/  PRMT R117, RZ, 0x7610, R117 ;  /* 0x00007610ff757816 */ /* 0x001fe20000000075 */
[----:B-1----:R-:W-:-:S02]  /*6710*/  IMAD.IADD R134, R9, 0x1, R3 ;  /* 0x0000000109867824 */ /* 0x002fc400078e0203 */
[--C-:B------:R-:W-:Y:S01]  /*6720*/  IMAD.X R135, R194, 0x1, R2.reuse, P1 ;  /* 0x00000001c2877824 */ /* 0x100fe200008e0602 */
[CC--:B------:R-:W-:Y:S01]  /*6730*/  IADD3 RZ, P1, R10.reuse, R3.reuse, RZ ;  /* 0x000000030aff7210 */ /* 0x0c0fe20007f3e0ff */
[----:B------:R0:W-:Y:S04]  /*6740*/  STS.U16 [R113+UR12+0x4500], R107 ;  /* 0x0045006b71007988 */ /* 0x0001e8000800040c */
[----:B------:R1:W4:Y:S01]  /*6750*/  @!P0 LDG.E.U16 R117, desc[UR14][R134.64] ;  /* 0x0000000e86758981 */ /* 0x000322000c1e1500 */
[----:B0-----:R-:W-:Y:S01]  /*6760*/  PRMT R107, RZ, 0x7610, R107 ;  /* 0x00007610ff6b7816 */ /* 0x001fe2000000006b */
[----:B-1----:R-:W-:Y:S02]  /*6770*/  IMAD.IADD R134, R10, 0x1, R3 ;  /* 0x000000010a867824 */ /* 0x002fe400078e0203 */
[----:B------:R-:W-:Y:S01]  /*6780*/  IMAD.X R135, R202, 0x1, R2, P1 ;  /* 0x00000001ca877824 */ /* 0x000fe200008e0602 */
[C---:B------:R-:W-:Y:S01]  /*6790*/  IADD3 RZ, P1, R11.reuse, R3, RZ ;  /* 0x000000030bff7210 */ /* 0x040fe20007f3e0ff */
[----:B------:R0:W-:Y:S04]  /*67a0*/  STS.U16 [R113+UR12+0x4900], R95 ;  /* 0x0049005f71007988 */ /* 0x0001e8000800040c */
[----:B------:R1:W4:Y:S01]  /*67b0*/  @!P0 LDG.E.U16 R107, desc[UR14][R134.64] ;  /* 0x0000000e866b8981 */ /* 0x000322000c1e1500 */
[----:B0-----:R-:W-:Y:S01]  /*67c0*/  PRMT R95, RZ, 0x7610, R95 ;  /* 0x00007610ff5f7816 */ /* 0x001fe2000000005f */
[----:B-1----:R-:W-:-:S02]  /*67d0*/  IMAD.IADD R134, R11, 0x1, R3 ;  /* 0x000000010b867824 */ /* 0x002fc400078e0203 */
[----:B------:R-:W-:-:S05]  /*67e0*/  IMAD.X R135, R196, 0x1, R2, P1 ;  /* 0x00000001c4877824 */ /* 0x000fca00008e0602 */
[----:B------:R0:W4:Y:S04]  /*67f0*/  @!P0 LDG.E.U16 R95, desc[UR14][R134.64] ;  /* 0x0000000e865f8981 */ /* 0x000128000c1e1500 */
[----:B------:R-:W-:Y:S01]  /*6800*/  STL [R1+0x14c], R0 ;  /* 0x00014c0001007387 */ /* 0x000fe20000100800 */
[----:B0-----:R-:W-:-:S03]  /*6810*/  IADD3 R134, P1, R0, R3, RZ ;  /* 0x0000000300867210 */ /* 0x001fc60007f3e0ff */
[----:B------:R0:W-:Y:S02]  /*6820*/  STL [R1+0x150], R222 ;  /* 0x000150de01007387 */ /* 0x0001e40000100800 */
[----:B------:R-:W-:Y:S02]  /*6830*/  IMAD.X R135, R222, 0x1, R2, P1 ;  /* 0x00000001de877824 */ /* 0x000fe400008e0602 */
[----:B0-----:R-:W3:Y:S01]  /*6840*/  LDL.LU R222, [R1+0x8] ;  /* 0x0000080001de7983 */ /* 0x001ee20000300800 */
[----:B------:R-:W-:-:S06]  /*6850*/  PRMT R169, RZ, 0x7610, R169 ;  /* 0x00007610ffa97816 */ /* 0x000fcc00000000a9 */
[----:B------:R0:W4:Y:S04]  /*6860*/  @!P0 LDG.E.U16 R169, desc[UR14][R134.64] ;  /* 0x0000000e86a98981 */ /* 0x000128000c1e1500 */
[----:B------:R1:W-:Y:S04]  /*6870*/  STL [R1+0x154], R128 ;  /* 0x0001548001007387 */ /* 0x0003e80000100800 */
[----:B------:R-:W5:Y:S01]  /*6880*/  LDL R171, [R1+0x24] ;  /* 0x0000240001ab7983 */ /* 0x000f620000100800 */
[----:B0-----:R-:W-:-:S03]  /*6890*/  IADD3 R134, P1, R177, R3, RZ ;  /* 0x00000003b1867210 */ /* 0x001fc60007f3e0ff */
[----:B------:R-:W4:Y:S02]  /*68a0*/  LDL R0, [R1+0x14] ;  /* 0x0000140001007983 */ /* 0x000f240000100800 */
[----:B------:R-:W-:Y:S02]  /*68b0*/  IMAD.X R135, R128, 0x1, R2, P1 ;  /* 0x0000000180877824 */ /* 0x000fe400008e0602 */
[----:B-1----:R-:W5:Y:S04]  /*68c0*/  LDL R128, [R1+0x34] ;  /* 0x0000340001807983 */ /* 0x002f680000100800 */
[----:B------:R0:W-:Y:S02]  /*68d0*/  STS.U16 [R113+UR12+0x5100], R159 ;  /* 0x0051009f71007988 */ /* 0x0001e4000800040c */
[----:B0-----:R-:W-:-:S02]  /*68e0*/  PRMT R159, RZ, 0x7610, R159 ;  /* 0x00007610ff9f7816 */ /* 0x001fc4000000009f */
[----:B------:R0:W-:Y:S04]  /*68f0*/  STS.U16 [R113+UR12+0x5500], R165 ;  /* 0x005500a571007988 */ /* 0x0001e8000800040c */
[----:B------:R1:W4:Y:S01]  /*6900*/  @!P0 LDG.E.U16 R159, desc[UR14][R134.64] ;  /* 0x0000000e869f8981 */ /* 0x000322000c1e1500 */
[----:B0-----:R-:W-:Y:S02]  /*6910*/  PRMT R165, RZ, 0x7610, R165 ;  /* 0x00007610ffa57816 */ /* 0x001fe400000000a5 */
[----:B-1----:R-:W-:-:S05]  /*6920*/  IADD3 R134, P1, R175, R3, RZ ;  /* 0x00000003af867210 */ /* 0x002fca0007f3e0ff */
[----:B------:R-:W-:Y:S01]  /*6930*/  IMAD.X R135, R120, 0x1, R2, P1 ;  /* 0x0000000178877824 */ /* 0x000fe200008e0602 */
[----:B------:R0:W-:Y:S04]  /*6940*/  STS.U16 [R113+UR12+0x5900], R163 ;  /* 0x005900a371007988 */ /* 0x0001e8000800040c */
[----:B------:R3:W4:Y:S01]  /*6950*/  @!P0 LDG.E.U16 R165, desc[UR14][R134.64] ;  /* 0x0000000e86a58981 */ /* 0x000722000c1e1500 */
[----:B0-----:R-:W-:-:S03]  /*6960*/  PRMT R163, RZ, 0x7610, R163 ;  /* 0x00007610ffa37816 */ /* 0x001fc600000000a3 */
[----:B------:R0:W-:Y:S04]  /*6970*/  STS.U16 [R113+UR12+0x4d00], R115 ;  /* 0x004d007371007988 */ /* 0x0001e8000800040c */
[----:B------:R-:W-:Y:S01]  /*6980*/  STS.U16 [R113+UR12+0x5d00], R161 ;  /* 0x005d00a171007988 */ /* 0x000fe2000800040c */
[----:B0-----:R-:W-:-:S05]  /*6990*/  LOP3.LUT R115, R125, 0x40, RZ, 0x3c, !PT ;  /* 0x000000407d737812 */ /* 0x001fca00078e3cff */
[----:B------:R0:W-:Y:S02]  /*69a0*/  STS.U16 [R115+UR12+0x4200], R145 ;  /* 0x0042009173007988 */ /* 0x0001e4000800040c */
[----:B0-----:R-:W-:Y:S02]  /*69b0*/  PRMT R145, RZ, 0x7610, R145 ;  /* 0x00007610ff917816 */ /* 0x001fe40000000091 */
[----:B------:R0:W-:Y:S02]  /*69c0*/  STS.U16 [R115+UR12+0x4600], R144 ;  /* 0x0046009073007988 */ /* 0x0001e4000800040c */
[----:B0-----:R-:W-:Y:S02]  /*69d0*/  PRMT R144, RZ, 0x7610, R144 ;  /* 0x00007610ff907816 */ /* 0x001fe40000000090 */
[----:B------:R0:W-:Y:S02]  /*69e0*/  STS.U16 [R115+UR12+0x4a00], R143 ;  /* 0x004a008f73007988 */ /* 0x0001e4000800040c */
[----:B0-----:R-:W-:-:S02]  /*69f0*/  PRMT R143, RZ, 0x7610, R143 ;  /* 0x00007610ff8f7816 */ /* 0x001fc4000000008f */
[----:B------:R0:W-:Y:S02]  /*6a00*/  STS.U16 [R115+UR12+0x4e00], R142 ;  /* 0x004e008e73007988 */ /* 0x0001e4000800040c */
[----:B0-----:R-:W-:Y:S02]  /*6a10*/  PRMT R142, RZ, 0x7610, R142 ;  /* 0x00007610ff8e7816 */ /* 0x001fe4000000008e */
[----:B------:R0:W-:Y:S02]  /*6a20*/  STS.U16 [R115+UR12+0x5200], R149 ;  /* 0x0052009573007988 */ /* 0x0001e4000800040c */
[----:B0-----:R-:W-:Y:S02]  /*6a30*/  PRMT R149, RZ, 0x7610, R149 ;  /* 0x00007610ff957816 */ /* 0x001fe40000000095 */
[----:B------:R0:W-:Y:S02]  /*6a40*/  STS.U16 [R115+UR12+0x5600], R153 ;  /* 0x0056009973007988 */ /* 0x0001e4000800040c */
[----:B0-----:R-:W-:-:S02]  /*6a50*/  PRMT R153, RZ, 0x7610, R153 ;  /* 0x00007610ff997816 */ /* 0x001fc40000000099 */
[----:B--2---:R0:W-:Y:S02]  /*6a60*/  STS.U16 [R115+UR12+0x5a00], R155 ;  /* 0x005a009b73007988 */ /* 0x0041e4000800040c */
[----:B0-----:R-:W-:Y:S02]  /*6a70*/  PRMT R155, RZ, 0x7610, R155 ;  /* 0x00007610ff9b7816 */ /* 0x001fe4000000009b */
[----:B------:R-:W-:Y:S02]  /*6a80*/  PRMT R161, RZ, 0x7610, R161 ;  /* 0x00007610ffa17816 */ /* 0x000fe400000000a1 */
[----:B---3--:R-:W-:-:S05]  /*6a90*/  IADD3 R134, P1, R222, R3, RZ ;  /* 0x00000003de867210 */ /* 0x008fca0007f3e0ff */
[----:B------:R-:W-:-:S05]  /*6aa0*/  IMAD.X R135, R112, 0x1, R2, P1 ;  /* 0x0000000170877824 */ /* 0x000fca00008e0602 */
[----:B------:R0:W2:Y:S02]  /*6ab0*/  @!P0 LDG.E.U16 R163, desc[UR14][R134.64] ;  /* 0x0000000e86a38981 */ /* 0x0000a4000c1e1500 */
[----:B0-----:R-:W-:-:S05]  /*6ac0*/  IADD3 R134, P1, R251, R3, RZ ;  /* 0x00000003fb867210 */ /* 0x001fca0007f3e0ff */
[----:B------:R-:W-:-:S05]  /*6ad0*/  IMAD.X R135, R104, 0x1, R2, P1 ;  /* 0x0000000168877824 */ /* 0x000fca00008e0602 */
[----:B------:R0:W3:Y:S02]  /*6ae0*/  @!P0 LDG.E.U16 R145, desc[UR14][R134.64] ;  /* 0x0000000e86918981 */ /* 0x0000e4000c1e1500 */
        /* <DEDUP_REMOVED lines=21> */
[----:B-----5:R-:W-:Y:S02]  /*6c40*/  IADD3 R134, P1, R128, R3, RZ ;  /* 0x0000000380867210 */ /* 0x020fe40007f3e0ff */
[----:B------:R-:W5:Y:S04]  /*6c50*/  LDL.LU R128, [R1+0x4] ;  /* 0x0000040001807983 */ /* 0x000f680000300800 */
[----:B------:R0:W-:Y:S01]  /*6c60*/  STS.U16 [R115+UR12+0x5e00], R141 ;  /* 0x005e008d73007988 */ /* 0x0001e2000800040c */
[----:B------:R-:W-:-:S03]  /*6c70*/  IMAD.X R135, R221, 0x1, R2, P1 ;  /* 0x00000001dd877824 */ /* 0x000fc600008e0602 */
[----:B------:R-:W2:Y:S04]  /*6c80*/  LDL R175, [R1+0x30] ;  /* 0x0000300001af7983 */ /* 0x000ea80000100800 */
[----:B------:R-:W3:Y:S01]  /*6c90*/  LDL R173, [R1+0x20] ;  /* 0x0000200001ad7983 */ /* 0x000ee20000100800 */
[----:B0-----:R-:W-:-:S05]  /*6ca0*/  LOP3.LUT R141, R125, 0x60, RZ, 0x3c, !PT ;  /* 0x000000607d8d7812 */ /* 0x001fca00078e3cff */
[----:B------:R0:W-:Y:S02]  /*6cb0*/  STS.U16 [R141+UR12+0x4700], R139 ;  /* 0x0047008b8d007988 */ /* 0x0001e4000800040c */
[----:B0-----:R-:W-:Y:S02]  /*6cc0*/  PRMT R139, RZ, 0x7610, R139 ;  /* 0x00007610ff8b7816 */ /* 0x001fe4000000008b */
[----:B------:R0:W-:Y:S04]  /*6cd0*/  STS.U16 [R141+UR12+0x4b00], R138 ;  /* 0x004b008a8d007988 */ /* 0x0001e8000800040c */
[----:B------:R1:W3:Y:S01]  /*6ce0*/  @!P0 LDG.E.U16 R139, desc[UR14][R134.64] ;  /* 0x0000000e868b8981 */ /* 0x0002e2000c1e1500 */
[----:B0-----:R-:W-:Y:S02]  /*6cf0*/  PRMT R138, RZ, 0x7610, R138 ;  /* 0x00007610ff8a7816 */ /* 0x001fe4000000008a */
[----:B-1----:R-:W-:-:S02]  /*6d00*/  IADD3 R134, P1, R171, R3, RZ ;  /* 0x00000003ab867210 */ /* 0x002fc40007f3e0ff */
[----:B------:R-:W3:Y:S03]  /*6d10*/  LDL.LU R171, [R1] ;  /* 0x0000000001ab7983 */ /* 0x000ee60000300800 */
[----:B------:R-:W-:-:S05]  /*6d20*/  IMAD.X R135, R126, 0x1, R2, P1 ;  /* 0x000000017e877824 */ /* 0x000fca00008e0602 */
[----:B------:R4:W3:Y:S02]  /*6d30*/  @!P0 LDG.E.U16 R138, desc[UR14][R134.64] ;  /* 0x0000000e868a8981 */ /* 0x0008e4000c1e1500 */
[----:B----4-:R-:W-:Y:S02]  /*6d40*/  IADD3 R134, P1, R0, R3, RZ ;  /* 0x0000000300867210 */ /* 0x010fe40007f3e0ff */
[----:B------:R-:W4:Y:S04]  /*6d50*/  LDL.LU R0, [R1+0x10] ;  /* 0x0000100001007983 */ /* 0x000f280000300800 */
[----:B------:R0:W-:Y:S01]  /*6d60*/  STS.U16 [R141+UR12+0x4f00], R137 ;  /* 0x004f00898d007988 */ /* 0x0001e2000800040c */
[----:B------:R-:W-:Y:S01]  /*6d70*/  IMAD.X R135, R118, 0x1, R2, P1 ;  /* 0x0000000176877824 */ /* 0x000fe200008e0602 */
[----:B0-----:R-:W-:-:S02]  /*6d80*/  PRMT R137, RZ, 0x7610, R137 ;  /* 0x00007610ff897816 */ /* 0x001fc40000000089 */
[----:B------:R0:W-:Y:S04]  /*6d90*/  STS.U16 [R141+UR12+0x5300], R136 ;  /* 0x005300888d007988 */ /* 0x0001e8000800040c */
[----:B------:R5:W3:Y:S01]  /*6da0*/  @!P0 LDG.E.U16 R137, desc[UR14][R134.64] ;  /* 0x0000000e86898981 */ /* 0x000ae2000c1e1500 */
[----:B0-----:R-:W-:-:S03]  /*6db0*/  PRMT R136, RZ, 0x7610, R136 ;  /* 0x00007610ff887816 */ /* 0x001fc60000000088 */
        /* <DEDUP_REMOVED lines=10> */
[----:B------:R-:W-:Y:S01]  /*6e60*/  PRMT R147, RZ, 0x7610, R147 ;  /* 0x00007610ff937816 */ /* 0x000fe20000000093 */
[----:B------:R0:W-:Y:S02]  /*6e70*/  STS.U16 [R125+UR12+0x3400], R151 ;  /* 0x003400977d007988 */ /* 0x0001e4000800040c */
[----:B0-----:R-:W-:-:S02]  /*6e80*/  PRMT R151, RZ, 0x7610, R151 ;  /* 0x00007610ff977816 */ /* 0x001fc40000000097 */
[----:B------:R0:W-:Y:S02]  /*6e90*/  STS.U16 [R125+UR12+0x3800], R157 ;  /* 0x0038009d7d007988 */ /* 0x0001e4000800040c */
[----:B0-----:R-:W-:Y:S02]  /*6ea0*/  PRMT R157, RZ, 0x7610, R157 ;  /* 0x00007610ff9d7816 */ /* 0x001fe4000000009d */
[----:B------:R0:W-:Y:S02]  /*6eb0*/  STS.U16 [R125+UR12+0x3c00], R167 ;  /* 0x003c00a77d007988 */ /* 0x0001e4000800040c */
[----:B0-----:R-:W-:Y:S02]  /*6ec0*/  PRMT R167, RZ, 0x7610, R167 ;  /* 0x00007610ffa77816 */ /* 0x001fe400000000a7 */
[----:B------:R0:W-:Y:S01]  /*6ed0*/  STS.U16 [R125+UR12+0x400], R159 ;  /* 0x0004009f7d007988 */ /* 0x0001e2000800040c */
[----:B-----5:R-:W-:-:S05]  /*6ee0*/  IADD3 R134, P1, R128, R3, RZ ;  /* 0x0000000380867210 */ /* 0x020fca0007f3e0ff */
[----:B------:R-:W-:-:S05]  /*6ef0*/  IMAD.X R135, R110, 0x1, R2, P1 ;  /* 0x000000016e877824 */ /* 0x000fca00008e0602 */
[----:B------:R1:W5:Y:S02]  /*6f00*/  @!P0 LDG.E.U16 R136, desc[UR14][R134.64] ;  /* 0x0000000e86888981 */ /* 0x000364000c1e1500 */
[----:B-1----:R-:W-:-:S05]  /*6f10*/  IADD3 R134, P1, R250, R3, RZ ;  /* 0x00000003fa867210 */ /* 0x002fca0007f3e0ff */
        /* <DEDUP_REMOVED lines=23> */
[----:B--2---:R-:W-:Y:S02]  /*7090*/  IADD3 R134, P1, R175, R3, RZ ;  /* 0x00000003af867210 */ /* 0x004fe40007f3e0ff */
[----:B------:R-:W2:Y:S03]  /*70a0*/  LDL.LU R175, [R1+0x2c] ;  /* 0x00002c0001af7983 */ /* 0x000ea60000300800 */
[----:B------:R-:W-:-:S05]  /*70b0*/  IMAD.X R135, R220, 0x1, R2, P1 ;  /* 0x00000001dc877824 */ /* 0x000fca00008e0602 */
[----:B------:R4:W5:Y:S01]  /*70c0*/  @!P0 LDG.E.U16 R167, desc[UR14][R134.64] ;  /* 0x0000000e86a78981 */ /* 0x000962000c1e1500 */
[----:B0-----:R-:W-:Y:S02]  /*70d0*/  PRMT R159, RZ, 0x7610, R159 ;  /* 0x00007610ff9f7816 */ /* 0x001fe4000000009f */
[----:B----4-:R-:W-:-:S05]  /*70e0*/  IADD3 R134, P1, R0, R3, RZ ;  /* 0x0000000300867210 */ /* 0x010fca0007f3e0ff */
[----:B------:R-:W-:-:S05]  /*70f0*/  IMAD.X R135, R116, 0x1, R2, P1 ;  /* 0x0000000174877824 */ /* 0x000fca00008e0602 */
[----:B------:R3:W4:Y:S02]  /*7100*/  @!P0 LDG.E.U16 R159, desc[UR14][R134.64] ;  /* 0x0000000e869f8981 */ /* 0x000724000c1e1500 */
[----:B---3--:R-:W-:Y:S02]  /*7110*/  IADD3 R134, P1, R173, R3, RZ ;  /* 0x00000003ad867210 */ /* 0x008fe40007f3e0ff */
[----:B------:R-:W3:Y:S04]  /*7120*/  LDL.LU R173, [R1+0x1c] ;  /* 0x00001c0001ad7983 */ /* 0x000ee80000300800 */
[----:B------:R0:W-:Y:S04]  /*7130*/  STS.U16 [R125+UR12], R169 ;  /* 0x000000a97d007988 */ /* 0x0001e8000800040c */
[----:B0-----:R-:W5:Y:S01]  /*7140*/  LDL.LU R169, [R1+0xc] ;  /* 0x00000c0001a97983 */ /* 0x001f620000300800 */
[----:B------:R-:W-:-:S03]  /*7150*/  IMAD.X R135, R124, 0x1, R2, P1 ;  /* 0x000000017c877824 */ /* 0x000fc600008e0602 */
[----:B------:R0:W-:Y:S02]  /*7160*/  STS.U16 [R125+UR12+0x800], R165 ;  /* 0x000800a57d007988 */ /* 0x0001e4000800040c */
[----:B0-----:R-:W-:Y:S02]  /*7170*/  PRMT R165, RZ, 0x7610, R165 ;  /* 0x00007610ffa57816 */ /* 0x001fe400000000a5 */
[----:B------:R0:W-:Y:S04]  /*7180*/  STS.U16 [R125+UR12+0xc00], R163 ;  /* 0x000c00a37d007988 */ /* 0x0001e8000800040c */
[----:B------:R1:W4:Y:S01]  /*7190*/  @!P0 LDG.E.U16 R165, desc[UR14][R134.64] ;  /* 0x0000000e86a58981 */ /* 0x000322000c1e1500 */
[----:B0-----:R-:W-:Y:S02]  /*71a0*/  PRMT R163, RZ, 0x7610, R163 ;  /* 0x00007610ffa37816 */ /* 0x001fe400000000a3 */
[----:B-1----:R-:W-:-:S05]  /*71b0*/  IADD3 R134, P1, R171, R3, RZ ;  /* 0x00000003ab867210 */ /* 0x002fca0007f3e0ff */
[----:B------:R-:W-:Y:S01]  /*71c0*/  IMAD.X R135, R108, 0x1, R2, P1 ;  /* 0x000000016c877824 */ /* 0x000fe200008e0602 */
        /* <DEDUP_REMOVED lines=39> */
[----:B------:R-:W-:-:S05]  /*7440*/  IMAD.X R135, R204, 0x1, R2, P1 ;  /* 0x00000001cc877824 */ /* 0x000fca00008e0602 */
[----:B------:R2:W4:Y:S01]  /*7450*/  @!P0 LDG.E.U16 R125, desc[UR14][R134.64] ;  /* 0x0000000e867d8981 */ /* 0x000522000c1e1500 */
[----:B------:R-:W-:-:S03]  /*7460*/  PRMT R161, RZ, 0x7610, R161 ;  /* 0x00007610ffa17816 */ /* 0x000fc600000000a1 */
[----:B------:R0:W-:Y:S02]  /*7470*/  STS.U16 [R113+UR12+0x3100], R123 ;  /* 0x0031007b71007988 */ /* 0x0001e4000800040c */
[----:B0-----:R-:W-:Y:S02]  /*7480*/  PRMT R123, RZ, 0x7610, R123 ;  /* 0x00007610ff7b7816 */ /* 0x001fe4000000007b */
[----:B------:R0:W-:Y:S01]  /*7490*/  STS.U16 [R113+UR12+0x3500], R121 ;  /* 0x0035007971007988 */ /* 0x0001e2000800040c */
[----:B--2---:R-:W-:-:S05]  /*74a0*/  IADD3 R134, P1, R175, R3, RZ ;  /* 0x00000003af867210 */ /* 0x004fca0007f3e0ff */
[----:B------:R-:W-:-:S05]  /*74b0*/  IMAD.X R135, R130, 0x1, R2, P1 ;  /* 0x0000000182877824 */ /* 0x000fca00008e0602 */
[----:B------:R3:W2:Y:S01]  /*74c0*/  @!P0 LDG.E.U16 R161, desc[UR14][R134.64] ;  /* 0x0000000e86a18981 */ /* 0x0006a2000c1e1500 */
[----:B0-----:R-:W-:-:S03]  /*74d0*/  PRMT R121, RZ, 0x7610, R121 ;  /* 0x00007610ff797816 */ /* 0x001fc60000000079 */
[----:B------:R0:W-:Y:S01]  /*74e0*/  STS.U16 [R113+UR12+0x3900], R119 ;  /* 0x0039007771007988 */ /* 0x0001e2000800040c */
[----:B---3--:R-:W-:-:S05]  /*74f0*/  IADD3 R134, P1, R173, R3, RZ ;  /* 0x00000003ad867210 */ /* 0x008fca0007f3e0ff */
[----:B------:R-:W-:-:S05]  /*7500*/  IMAD.X R135, R122, 0x1, R2, P1 ;  /* 0x000000017a877824 */ /* 0x000fca00008e0602 */
[----:B------:R5:W3:Y:S02]  /*7510*/  @!P0 LDG.E.U16 R123, desc[UR14][R134.64] ;  /* 0x0000000e867b8981 */ /* 0x000ae4000c1e1500 */
[----:B-----5:R-:W-:-:S05]  /*7520*/  IADD3 R134, P1, R169, R3, RZ ;  /* 0x00000003a9867210 */ /* 0x020fca0007f3e0ff */
[----:B------:R-:W-:-:S05]  /*7530*/  IMAD.X R135, R114, 0x1, R2, P1 ;  /* 0x0000000172877824 */ /* 0x000fca00008e0602 */
[----:B------:R1:W5:Y:S01]  /*7540*/  @!P0 LDG.E.U16 R121, desc[UR14][R134.64] ;  /* 0x0000000e86798981 */ /* 0x000362000c1e1500 */
[----:B0-----:R-:W-:Y:S02]  /*7550*/  PRMT R119, RZ, 0x7610, R119 ;  /* 0x00007610ff777816 */ /* 0x001fe40000000077 */
[----:B-1----:R-:W-:-:S05]  /*7560*/  IADD3 R134, P1, R252, R3, RZ ;  /* 0x00000003fc867210 */ /* 0x002fca0007f3e0ff */
[----:B------:R-:W-:Y:S01]  /*7570*/  IMAD.X R135, R106, 0x1, R2, P1 ;  /* 0x000000016a877824 */ /* 0x000fe200008e0602 */
[----:B------:R0:W-:Y:S04]  /*7580*/  STS.U16 [R113+UR12+0x3d00], R117 ;  /* 0x003d007571007988 */ /* 0x0001e8000800040c */
        /* <DEDUP_REMOVED lines=33> */
[----:B------:R-:W-:-:S05]  /*77a0*/  IMAD.X R135, R150, 0x1, R2, P1 ;  /* 0x0000000196877824 */ /* 0x000fca00008e0602 */
[----:B------:R-:W5:Y:S01]  /*77b0*/  @!P0 LDG.E.U16 R140, desc[UR14][R134.64] ;  /* 0x0000000e868c8981 */ /* 0x000f62000c1e1500 */
[----:B------:R-:W-:-:S03]  /*77c0*/  LOP3.LUT P0, RZ, R176, 0x40, RZ, 0xc0, !PT ;  /* 0x00000040b0ff7812 */ /* 0x000fc6000780c0ff */
[----:B------:R0:W-:Y:S04]  /*77d0*/  STS.U16 [R113+UR12+0x2100], R127 ;  /* 0x0021007f71007988 */ /* 0x0001e8000800040c */
[----:B------:R-:W-:Y:S01]  /*77e0*/  STS.U16 [R113+UR12+0x1900], R129 ;  /* 0x0019008171007988 */ /* 0x000fe2000800040c */
[----:B0-----:R-:W-:-:S03]  /*77f0*/  LOP3.LUT R127, R176, 0x3f, RZ, 0xc0, !PT ;  /* 0x0000003fb07f7812 */ /* 0x001fc600078ec0ff */
[----:B------:R-:W-:Y:S04]  /*7800*/  STS.U16 [R113+UR12+0x1d00], R141 ;  /* 0x001d008d71007988 */ /* 0x000fe8000800040c */
[----:B------:R-:W-:Y:S01]  /*7810*/  STS.U16 [R113+UR12+0x2500], R147 ;  /* 0x0025009371007988 */ /* 0x000fe2000800040c */
[----:B------:R-:W-:-:S03]  /*7820*/  IMAD.SHL.U32 R127, R127, 0x2, RZ ;  /* 0x000000027f7f7824 */ /* 0x000fc600078e00ff */
[----:B------:R-:W-:Y:S04]  /*7830*/  STS.U16 [R113+UR12+0x2900], R151 ;  /* 0x0029009771007988 */ /* 0x000fe8000800040c */
[----:B------:R0:W-:Y:S02]  /*7840*/  STS.U16 [R113+UR12+0x2d00], R157 ;  /* 0x002d009d71007988 */ /* 0x0001e4000800040c */
[----:B0-----:R-:W-:Y:S02]  /*7850*/  SEL R113, RZ, 0x90, !P0 ;  /* 0x00000090ff717807 */ /* 0x001fe40004000000 */
[----:B------:R0:W-:Y:S02]  /*7860*/  STS.U16 [R115+UR12+0x200], R167 ;  /* 0x000200a773007988 */ /* 0x0001e4000800040c */
[----:B------:R-:W-:-:S04]  /*7870*/  LOP3.LUT R113, R113, R127, RZ, 0x3c, !PT ;  /* 0x0000007f71717212 */ /* 0x000fc800078e3cff */
[C---:B0-----:R-:W-:Y:S02]  /*7880*/  LOP3.LUT R115, R113.reuse, 0x40, RZ, 0x3c, !PT ;  /* 0x0000004071737812 */ /* 0x041fe400078e3cff */
[----:B------:R-:W-:-:S03]  /*7890*/  LOP3.LUT R113, R113, 0x60, RZ, 0x3c, !PT ;  /* 0x0000006071717812 */ /* 0x000fc600078e3cff */
[----:B------:R-:W-:Y:S04]  /*78a0*/  STS.U16 [R115+UR12+0x3200], R105 ;  /* 0x0032006973007988 */ /* 0x000fe8000800040c */
[----:B------:R-:W-:Y:S04]  /*78b0*/  STS.U16 [R115+UR12+0x3600], R111 ;  /* 0x0036006f73007988 */ /* 0x000fe8000800040c */
[----:B------:R-:W-:Y:S04]  /*78c0*/  STS.U16 [R115+UR12+0x3a00], R109 ;  /* 0x003a006d73007988 */ /* 0x000fe8000800040c */
[----:B------:R-:W-:Y:S04]  /*78d0*/  STS.U16 [R115+UR12+0x3e00], R107 ;  /* 0x003e006b73007988 */ /* 0x000fe8000800040c */
[----:B----4-:R-:W-:Y:S04]  /*78e0*/  STS.U16 [R115+UR12+0xa00], R159 ;  /* 0x000a009f73007988 */ /* 0x010fe8000800040c */
[----:B------:R-:W-:Y:S04]  /*78f0*/  STS.U16 [R115+UR12+0x600], R165 ;  /* 0x000600a573007988 */ /* 0x000fe8000800040c */
        /* <DEDUP_REMOVED lines=13> */
[----:B------:R0:W-:Y:S04]  /*79d0*/  STS.U16 [R113+UR12+0x3f00], R95 ;  /* 0x003f005f71007988 */ /* 0x0001e8000800040c */
[----:B--2---:R-:W-:Y:S04]  /*79e0*/  STS.U16 [R113+UR12+0x300], R161 ;  /* 0x000300a171007988 */ /* 0x004fe8000800040c */
[----:B---3--:R-:W-:Y:S01]  /*79f0*/  STS.U16 [R113+UR12+0x700], R123 ;  /* 0x0007007b71007988 */ /* 0x008fe2000800040c */
[----:B------:R-:W-:Y:S01]  /*7a00*/  UMOV UR4, UR13 ;  /* 0x0000000d00047c82 */ /* 0x000fe20008000000 */
[----:B------:R-:W-:Y:S01]  /*7a10*/  UMOV UR5, 0x40000040 ;  /* 0x4000004000057882 */ /* 0x000fe20000000000 */
[----:B------:R-:W-:Y:S01]  /*7a20*/  UMOV UR7, 0x40000040 ;  /* 0x4000004000077882 */ /* 0x000fe20000000000 */
[----:B-----5:R-:W-:Y:S01]  /*7a30*/  STS.U16 [R113+UR12+0xb00], R121 ;  /* 0x000b007971007988 */ /* 0x020fe2000800040c */
[----:B0-----:R-:W0:Y:S03]  /*7a40*/  LDC R95, c[0x0][0x238] ;  /* 0x00008e00ff5f7b82 */ /* 0x001e260000000800 */
[----:B------:R1:W-:Y:S04]  /*7a50*/  STS.U16 [R113+UR12+0xf00], R119 ;  /* 0x000f007771007988 */ /* 0x0003e8000800040c */
[----:B------:R-:W-:Y:S04]  /*7a60*/  STS.U16 [R113+UR12+0x1300], R117 ;  /* 0x0013007571007988 */ /* 0x000fe8000800040c */
[----:B------:R-:W-:Y:S04]  /*7a70*/  STS.U16 [R113+UR12+0x1700], R139 ;  /* 0x0017008b71007988 */ /* 0x000fe8000800040c */
[----:B------:R-:W-:Y:S04]  /*7a80*/  STS.U16 [R113+UR12+0x1b00], R138 ;  /* 0x001b008a71007988 */ /* 0x000fe8000800040c */
[----:B------:R-:W-:Y:S04]  /*7a90*/  STS.U16 [R113+UR12+0x1f00], R137 ;  /* 0x001f008971007988 */ /* 0x000fe8000800040c */
[----:B------:R-:W-:Y:S04]  /*7aa0*/  STS.U16 [R113+UR12+0x2300], R136 ;  /* 0x0023008871007988 */ /* 0x000fe8000800040c */
[----:B------:R-:W-:Y:S04]  /*7ab0*/  STS.U16 [R113+UR12+0x2700], R131 ;  /* 0x0027008371007988 */ /* 0x000fe8000800040c */
[----:B------:R2:W-:Y:S01]  /*7ac0*/  STS.U16 [R113+UR12+0x2b00], R140 ;  /* 0x002b008c71007988 */ /* 0x0005e2000800040c */
[----:B------:R3:W-:Y:S06]  /*7ad0*/  MEMBAR.ALL.CTA ;  /* 0x0000000000007992 */ /* 0x0007ec0000008000 */
[----:B---3--:R-:W3:Y:S02]  /*7ae0*/  FENCE.VIEW.ASYNC.S ;  /* 0x00000000000073c6 */ /* 0x008ee40000000000 */
[----:B---3--:R-:W-:Y:S06]  /*7af0*/  BAR.SYNC.DEFER_BLOCKING 0x0 ;  /* 0x0000000000007b1d */ /* 0x008fec0000010000 */
[----:B------:R-:W-:-:S06]  /*7b00*/  WARPGROUP.ARRIVE ;  /* 0x00000000000079c5 */ /* 0x000fcc0000000000 */
[----:B------:R-:W-:Y:S01]  /*7b10*/  HGMMA.64x128x16.F32 R24, gdesc[UR4].tnspA, R24 ;  /* 0x21e00000041879f0 */ /* 0x000fe20008700818 */
[----:B0-----:R-:W-:-:S04]  /*7b20*/  IMAD.SHL.U32 R95, R95, 0x40, RZ ;  /* 0x000000405f5f7824 */ /* 0x001fc800078e00ff */
[----:B------:R-:W-:-:S05]  /*7b30*/  IMAD.WIDE R132, R95, 0x2, R132 ;  /* 0x000000025f847825 */ /* 0x000fca00078e0284 */
[----:B------:R-:W-:Y:S01]  /*7b40*/  STL [R1+0x40], R132 ;  /* 0x0000408401007387 */ /* 0x000fe20000100800 */
[----:B------:R-:W-:-:S03]  /*7b50*/  IMAD.MOV.U32 R111, RZ, RZ, R171 ;  /* 0x000000ffff6f7224 */ /* 0x000fc600078e00ab */
[----:B------:R0:W-:Y:S01]  /*7b60*/  STL [R1+0x3c], R133 ;  /* 0x00003c8501007387 */ /* 0x0001e20000100800 */
[----:B------:R-:W-:-:S03]  /*7b70*/  IMAD.MOV.U32 R109, RZ, RZ, R108 ;  /* 0x000000ffff6d7224 */ /* 0x000fc600078e006c */
[----:B-1----:R-:W3:Y:S01]  /*7b80*/  LDL.LU R119, [R1+0x14] ;  /* 0x0000140001777983 */ /* 0x002ee20000300800 */
[----:B------:R-:W-:-:S03]  /*7b90*/  IMAD.MOV.U32 R108, RZ, RZ, R111 ;  /* 0x000000ffff6c7224 */ /* 0x000fc600078e006f */
[----:B------:R-:W4:Y:S01]  /*7ba0*/  LDL.LU R121, [R1+0x18] ;  /* 0x0000180001797983 */ /* 0x000f220000300800 */
[----:B------:R-:W-:-:S03]  /*7bb0*/  IMAD.MOV.U32 R111, RZ, RZ, R110 ;  /* 0x000000ffff6f7224 */ /* 0x000fc600078e006e */
[----:B------:R-:W5:Y:S01]  /*7bc0*/  LDL.LU R125, [R1+0x20] ;  /* 0x00002000017d7983 */ /* 0x000f620000300800 */
[----:B------:R-:W-:-:S03]  /*7bd0*/  IMAD.MOV.U32 R110, RZ, RZ, R128 ;  /* 0x000000ffff6e7224 */ /* 0x000fc600078e0080 */
[----:B------:R-:W5:Y:S04]  /*7be0*/  LDL.LU R127, [R1+0x24] ;  /* 0x00002400017f7983 */ /* 0x000f680000300800 */
[----:B------:R-:W5:Y:S04]  /*7bf0*/  LDL.LU R129, [R1+0x28] ;  /* 0x0000280001817983 */ /* 0x000f680000300800 */
[----:B------:R-:W5:Y:S04]  /*7c00*/  LDL.LU R134, [R1+0x30] ;  /* 0x0000300001867983 */ /* 0x000f680000300800 */
[----:B------:R-:W5:Y:S01]  /*7c10*/  LDL.LU R135, [R1+0x34] ;  /* 0x0000340001877983 */ /* 0x000f620000300800 */
[----:B--2---:R-:W-:-:S03]  /*7c20*/  IMAD.MOV.U32 R113, RZ, RZ, R112 ;  /* 0x000000ffff717224 */ /* 0x004fc600078e0070 */
[----:B------:R-:W2:Y:S01]  /*7c30*/  LDL.LU R128, [R1+0x154] ;  /* 0x0001540001807983 */ /* 0x000ea20000300800 */
[----:B------:R-:W-:Y:S02]  /*7c40*/  IMAD.MOV.U32 R112, RZ, RZ, R222 ;  /* 0x000000ffff707224 */ /* 0x000fe400078e00de */
[----:B------:R-:W-:Y:S01]  /*7c50*/  IMAD.MOV.U32 R117, RZ, RZ, R116 ;  /* 0x000000ffff757224 */ /* 0x000fe200078e0074 */
[----:B------:R-:W2:Y:S01]  /*7c60*/  LDL.LU R222, [R1+0x150] ;  /* 0x0001500001de7983 */ /* 0x000ea20000300800 */
[----:B------:R-:W-:-:S03]  /*7c70*/  IMAD.MOV.U32 R116, RZ, RZ, R0 ;  /* 0x000000ffff747224 */ /* 0x000fc600078e0000 */
[----:B------:R-:W2:Y:S01]  /*7c80*/  LDL.LU R0, [R1+0x14c] ;  /* 0x00014c0001007983 */ /* 0x000ea20000300800 */
[----:B0-----:R-:W-:-:S03]  /*7c90*/  IMAD.MOV.U32 R133, RZ, RZ, R220 ;  /* 0x000000ffff857224 */ /* 0x001fc600078e00dc */
[----:B------:R-:W2:Y:S01]  /*7ca0*/  LDL.LU R220, [R1+0x44] ;  /* 0x0000440001dc7983 */ /* 0x000ea20000300800 */
[----:B------:R-:W-:-:S12]  /*7cb0*/  HGMMA.64x128x16.F32 R24, gdesc[UR8].tnspA, R24 ;  /* 0x21e00000081879f0 */ /* 0x000fd80008700818 */
[----:B------:R-:W-:Y:S01]  /*7cc0*/  HGMMA.64x128x16.F32 R24, gdesc[UR20].tnspA, R24 ;  /* 0x21e00000141879f0 */ /* 0x000fe20008700818 */
[----:B------:R-:W-:Y:S02]  /*7cd0*/  IMAD.MOV.U32 R187, RZ, RZ, R186 ;  /* 0x000000ffffbb7224 */ /* 0x000fe400078e00ba */
[----:B------:R-:W-:Y:S02]  /*7ce0*/  IMAD.MOV.U32 R186, RZ, RZ, R4 ;  /* 0x000000ffffba7224 */ /* 0x000fe400078e0004 */
[----:B------:R-:W0:Y:S01]  /*7cf0*/  LDC R4, c[0x0][0x23c] ;  /* 0x00008f00ff047b82 */ /* 0x000e220000000800 */
[----:B------:R-:W-:Y:S02]  /*7d00*/  IMAD.MOV.U32 R115, RZ, RZ, R169 ;  /* 0x000000ffff737224 */ /* 0x000fe400078e00a9 */
[----:B------:R-:W-:-:S03]  /*7d10*/  IMAD.MOV.U32 R123, RZ, RZ, R173 ;  /* 0x000000ffff7b7224 */ /* 0x000fc600078e00ad */
[----:B------:R-:W-:Y:S01]  /*7d20*/  LOP3.LUT R115, R115, R114, RZ, 0x3c, !PT ;  /* 0x0000007273737212 */ /* 0x000fe200078e3cff */
[----:B------:R-:W-:Y:S01]  /*7d30*/  IMAD.MOV.U32 R131, RZ, RZ, R175 ;  /* 0x000000ffff837224 */ /* 0x000fe200078e00af */
[----:B------:R-:W-:Y:S02]  /*7d40*/  LOP3.LUT R123, R123, R122, RZ, 0x3c, !PT ;  /* 0x0000007a7b7b7212 */ /* 0x000fe400078e3cff */
[----:B------:R-:W-:Y:S02]  /*7d50*/  LOP3.LUT R114, R115, R114, RZ, 0x3c, !PT ;  /* 0x0000007273727212 */ /* 0x000fe400078e3cff */
[----:B------:R-:W-:Y:S02]  /*7d60*/  LOP3.LUT R122, R123, R122, RZ, 0x3c, !PT ;  /* 0x0000007a7b7a7212 */ /* 0x000fe400078e3cff */
[----:B------:R-:W-:Y:S02]  /*7d70*/  LOP3.LUT R115, R115, R114, RZ, 0x3c, !PT ;  /* 0x0000007273737212 */ /* 0x000fe400078e3cff */
[----:B------:R-:W-:Y:S01]  /*7d80*/  LOP3.LUT R131, R131, R130, RZ, 0x3c, !PT ;  /* 0x0000008283837212 */ /* 0x000fe200078e3cff */
[----:B------:R-:W-:Y:S01]  /*7d90*/  IMAD.MOV.U32 R178, RZ, RZ, R10 ;  /* 0x000000ffffb27224 */ /* 0x000fe200078e000a */
[----:B------:R-:W-:Y:S01]  /*7da0*/  LOP3.LUT R123, R123, R122, RZ, 0x3c, !PT ;  /* 0x0000007a7b7b7212 */ /* 0x000fe200078e3cff */
[----:B0-----:R-:W-:Y:S01]  /*7db0*/  IMAD.SHL.U32 R4, R4, 0x40, RZ ;  /* 0x0000004004047824 */ /* 0x001fe200078e00ff */
[----:B------:R-:W-:-:S03]  /*7dc0*/  LOP3.LUT R130, R131, R130, RZ, 0x3c, !PT ;  /* 0x0000008283827212 */ /* 0x000fc600078e3cff */
[----:B------:R-:W-:Y:S01]  /*7dd0*/  IMAD.WIDE R108, R4, 0x2, R108 ;  /* 0x00000002046c7825 */ /* 0x000fe200078e026c */
[----:B------:R-:W-:Y:S01]  /*7de0*/  HGMMA.64x128x16.F32 R24, gdesc[UR24].tnspA, R24, gsb0 ;  /* 0x21e00000181879f0 */ /* 0x000fe20008000818 */
[----:B---3--:R-:W-:Y:S02]  /*7df0*/  LOP3.LUT R119, R119, R118, RZ, 0x3c, !PT ;  /* 0x0000007677777212 */ /* 0x008fe400078e3cff */
[----:B----4-:R-:W-:Y:S02]  /*7e00*/  LOP3.LUT R121, R121, R120, RZ, 0x3c, !PT ;  /* 0x0000007879797212 */ /* 0x010fe400078e3cff */
[----:B-----5:R-:W-:Y:S02]  /*7e10*/  LOP3.LUT R125, R125, R124, RZ, 0x3c, !PT ;  /* 0x0000007c7d7d7212 */ /* 0x020fe400078e3cff */
[----:B------:R-:W-:Y:S02]  /*7e20*/  LOP3.LUT R118, R119, R118, RZ, 0x3c, !PT ;  /* 0x0000007677767212 */ /* 0x000fe400078e3cff */
[----:B------:R-:W-:-:S02]  /*7e30*/  LOP3.LUT R127, R127, R126, RZ, 0x3c, !PT ;  /* 0x0000007e7f7f7212 */ /* 0x000fc400078e3cff */
[----:B------:R-:W-:Y:S02]  /*7e40*/  LOP3.LUT R120, R121, R120, RZ, 0x3c, !PT ;  /* 0x0000007879787212 */ /* 0x000fe400078e3cff */
[----:B------:R-:W-:Y:S01]  /*7e50*/  LOP3.LUT R124, R125, R124, RZ, 0x3c, !PT ;  /* 0x0000007c7d7c7212 */ /* 0x000fe200078e3cff */
[C---:B------:R-:W-:Y:S01]  /*7e60*/  IMAD.WIDE R110, R4.reuse, 0x2, R110 ;  /* 0x00000002046e7825 */ /* 0x040fe200078e026e */
[----:B------:R-:W-:Y:S02]  /*7e70*/  LOP3.LUT R119, R119, R118, RZ, 0x3c, !PT ;  /* 0x0000007677777212 */ /* 0x000fe400078e3cff */
[----:B------:R-:W-:Y:S02]  /*7e80*/  LOP3.LUT R126, R127, R126, RZ, 0x3c, !PT ;  /* 0x0000007e7f7e7212 */ /* 0x000fe400078e3cff */
[----:B--2---:R-:W-:Y:S01]  /*7e90*/  LOP3.LUT R129, R129, R128, RZ, 0x3c, !PT ;  /* 0x0000008081817212 */ /* 0x004fe200078e3cff */
[----:B------:R-:W-:Y:S01]  /*7ea0*/  IMAD.WIDE R112, R4, 0x2, R112 ;  /* 0x0000000204707825 */ /* 0x000fe200078e0270 */
[----:B------:R-:W-:-:S02]  /*7eb0*/  LOP3.LUT R121, R121, R120, RZ, 0x3c, !PT ;  /* 0x0000007879797212 */ /* 0x000fc400078e3cff */
[----:B------:R-:W-:Y:S01]  /*7ec0*/  LOP3.LUT R128, R129, R128, RZ, 0x3c, !PT ;  /* 0x0000008081807212 */ /* 0x000fe200078e3cff */
[C---:B------:R-:W-:Y:S01]  /*7ed0*/  IMAD.WIDE R114, R4.reuse, 0x2, R114 ;  /* 0x0000000204727825 */ /* 0x040fe200078e0272 */
[----:B------:R-:W-:Y:S01]  /*7ee0*/  LOP3.LUT R125, R125, R124, RZ, 0x3c, !PT ;  /* 0x0000007c7d7d7212 */ /* 0x000fe200078e3cff */
[----:B------:R0:W-:Y:S01]  /*7ef0*/  STL [R1], R108 ;  /* 0x0000006c01007387 */ /* 0x0001e20000100800 */
[----:B------:R-:W-:Y:S01]  /*7f00*/  LOP3.LUT R127, R127, R126, RZ, 0x3c, !PT ;  /* 0x0000007e7f7f7212 */ /* 0x000fe200078e3cff */
[----:B------:R-:W-:Y:S01]  /*7f10*/  IMAD.MOV.U32 R10, RZ, RZ, R0 ;  /* 0x000000ffff0a7224 */ /* 0x000fe200078e0000 */
[----:B------:R-:W-:Y:S01]  /*7f20*/  LOP3.LUT R129, R129, R128, RZ, 0x3c, !PT ;  /* 0x0000008081817212 */ /* 0x000fe200078e3cff */
[----:B------:R-:W1:Y:S01]  /*7f30*/  S2R R0, SR_TID.X ;  /* 0x0000000000007919 */ /* 0x000e620000002100 */
[C---:B------:R-:W-:Y:S01]  /*7f40*/  IMAD.WIDE R116, R4.reuse, 0x2, R116 ;  /* 0x0000000204747825 */ /* 0x040fe200078e0274 */
[----:B------:R-:W-:Y:S01]  /*7f50*/  LOP3.LUT R131, R131, R130, RZ, 0x3c, !PT ;  /* 0x0000008283837212 */ /* 0x000fe200078e3cff */
[----:B------:R2:W-:Y:S02]  /*7f60*/  STL [R1+0x4], R110 ;  /* 0x0000046e01007387 */ /* 0x0005e40000100800 */
[----:B------:R-:W-:-:S02]  /*7f70*/  IMAD.WIDE R118, R4, 0x2, R118 ;  /* 0x0000000204767825 */ /* 0x000fc400078e0276 */
[----:B------:R3:W-:Y:S02]  /*7f80*/  STL [R1+0x8], R112 ;  /* 0x0000087001007387 */ /* 0x0007e40000100800 */
[C---:B------:R-:W-:Y:S02]  /*7f90*/  IMAD.WIDE R120, R4.reuse, 0x2, R120 ;  /* 0x0000000204787825 */ /* 0x040fe400078e0278 */
[----:B------:R4:W-:Y:S02]  /*7fa0*/  STL [R1+0xc], R114 ;  /* 0x00000c7201007387 */ /* 0x0009e40000100800 */
[----:B------:R-:W-:Y:S02]  /*7fb0*/  IMAD.WIDE R122, R4, 0x2, R122 ;  /* 0x00000002047a7825 */ /* 0x000fe400078e027a */
[----:B------:R5:W-:Y:S02]  /*7fc0*/  STL [R1+0x10], R116 ;  /* 0x0000107401007387 */ /* 0x000be40000100800 */
[----:B------:R-:W-:-:S02]  /*7fd0*/  IMAD.MOV.U32 R132, RZ, RZ, R134 ;  /* 0x000000ffff847224 */ /* 0x000fc400078e0086 */
[C---:B------:R-:W-:Y:S01]  /*7fe0*/  IMAD.WIDE R124, R4.reuse, 0x2, R124 ;  /* 0x00000002047c7825 */ /* 0x040fe200078e027c */
[----:B------:R5:W-:Y:S03]  /*7ff0*/  STL [R1+0x14], R118 ;  /* 0x0000147601007387 */ /* 0x000be60000100800 */
[----:B------:R-:W-:Y:S02]  /*8000*/  IMAD.MOV.U32 R197, RZ, RZ, R196 ;  /* 0x000000ffffc57224 */ /* 0x000fe400078e00c4 */
[----:B------:R-:W-:Y:S02]  /*8010*/  IMAD.MOV.U32 R134, RZ, RZ, R135 ;  /* 0x000000ffff867224 */ /* 0x000fe400078e0087 */
[----:B------:R-:W-:Y:S01]  /*8020*/  IMAD.WIDE R126, R4, 0x2, R126 ;  /* 0x00000002047e7825 */ /* 0x000fe200078e027e */
[----:B------:R5:W-:Y:S03]  /*8030*/  STL [R1+0x18], R120 ;  /* 0x0000187801007387 */ /* 0x000be60000100800 */
[----:B------:R-:W-:-:S02]  /*8040*/  IMAD.MOV.U32 R196, RZ, RZ, R11 ;  /* 0x000000ffffc47224 */ /* 0x000fc400078e000b */
[----:B------:R-:W-:Y:S02]  /*8050*/  IMAD.MOV.U32 R198, RZ, RZ, R243 ;  /* 0x000000ffffc67224 */ /* 0x000fe400078e00f3 */
[----:B------:R-:W-:Y:S02]  /*8060*/  IMAD.MOV.U32 R199, RZ, RZ, R23 ;  /* 0x000000ffffc77224 */ /* 0x000fe400078e0017 */
[----:B------:R-:W-:Y:S02]  /*8070*/  IMAD.MOV.U32 R135, RZ, RZ, R221 ;  /* 0x000000ffff877224 */ /* 0x000fe400078e00dd */
[----:B------:R-:W-:Y:S01]  /*8080*/  IMAD.WIDE R128, R4, 0x2, R128 ;  /* 0x0000000204807825 */ /* 0x000fe200078e0280 */
[----:B------:R5:W-:Y:S03]  /*8090*/  STL [R1+0x1c], R122 ;  /* 0x00001c7a01007387 */ /* 0x000be60000100800 */
[----:B------:R-:W-:-:S02]  /*80a0*/  IMAD.MOV.U32 R11, RZ, RZ, R222 ;  /* 0x000000ffff0b7224 */ /* 0x000fc400078e00de */
[----:B------:R-:W-:Y:S01]  /*80b0*/  IMAD.WIDE R130, R4, 0x2, R130 ;  /* 0x0000000204827825 */ /* 0x000fe200078e0282 */
[----:B------:R5:W-:Y:S03]  /*80c0*/  STL [R1+0x20], R124 ;  /* 0x0000207c01007387 */ /* 0x000be60000100800 */
[----:B------:R-:W-:Y:S02]  /*80d0*/  IMAD.MOV.U32 R181, RZ, RZ, R201 ;  /* 0x000000ffffb57224 */ /* 0x000fe400078e00c9 */
[----:B------:R-:W-:Y:S01]  /*80e0*/  VIADD R220, R220, 0xffffffff ;  /* 0xffffffffdcdc7836 */ /* 0x000fe20000000000 */
[----:B------:R5:W-:Y:S01]  /*80f0*/  STL [R1+0x24], R126 ;  /* 0x0000247e01007387 */ /* 0x000be20000100800 */
[----:B------:R-:W-:Y:S02]  /*8100*/  IMAD.MOV.U32 R201, RZ, RZ, R22 ;  /* 0x000000ffffc97224 */ /* 0x000fe400078e0016 */
[C---:B------:R-:W-:Y:S01]  /*8110*/  IMAD.WIDE R132, R4.reuse, 0x2, R132 ;  /* 0x0000000204847825 */ /* 0x040fe200078e0284 */
[----:B------:R5:W-:Y:S03]  /*8120*/  STL [R1+0x28], R128 ;  /* 0x0000288001007387 */ /* 0x000be60000100800 */
[C---:B------:R-:W-:Y:S01]  /*8130*/  IMAD.WIDE R22, R4.reuse, 0x2, R198 ;  /* 0x0000000204167825 */ /* 0x040fe200078e02c6 */
[----:B------:R5:W-:Y:S03]  /*8140*/  STL [R1+0x2c], R130 ;  /* 0x00002c8201007387 */ /* 0x000be60000100800 */
[C---:B------:R-:W-:Y:S01]  /*8150*/  IMAD.WIDE R134, R4.reuse, 0x2, R134 ;  /* 0x0000000204867825 */ /* 0x040fe200078e0286 */
[----:B------:R5:W-:Y:S03]  /*8160*/  STL [R1+0x44], R220 ;  /* 0x000044dc01007387 */ /* 0x000be60000100800 */
[----:B------:R-:W-:Y:S01]  /*8170*/  IMAD.WIDE R198, R4, 0x2, R10 ;  /* 0x0000000204c67825 */ /* 0x000fe200078e020a */
[----:B------:R0:W-:Y:S01]  /*8180*/  STL [R1+0x30], R132 ;  /* 0x0000308401007387 */ /* 0x0001e20000100800 */
[----:B------:R-:W-:-:S03]  /*8190*/  LOP3.LUT R205, R205, R204, RZ, 0x3c, !PT ;  /* 0x000000cccdcd7212 */ /* 0x000fc600078e3cff */
[----:B------:R0:W-:Y:S04]  /*81a0*/  STL [R1+0x34], R134 ;  /* 0x0000348601007387 */ /* 0x0001e80000100800 */
[----:B------:R0:W-:Y:S01]  /*81b0*/  STL [R1+0x38], R198 ;  /* 0x000038c601007387 */ /* 0x0001e20000100800 */
[----:B------:R-:W-:Y:S02]  /*81c0*/  ISETP.NE.U32.AND P0, PT, R220, RZ, PT ;  /* 0x000000ffdc00720c */ /* 0x000fe40003f05070 */
[C---:B------:R-:W-:Y:S01]  /*81d0*/  LOP3.LUT R204, R205.reuse, R204, RZ, 0x3c, !PT ;  /* 0x000000cccdcc7212 */ /* 0x040fe200078e3cff */
[----:B------:R-:W-:Y:S02]  /*81e0*/  IMAD.MOV.U32 R179, RZ, RZ, R202 ;  /* 0x000000ffffb37224 */ /* 0x000fe400078e00ca */
[----:B------:R-:W-:Y:S01]  /*81f0*/  IMAD.MOV.U32 R195, RZ, RZ, R194 ;  /* 0x000000ffffc37224 */ /* 0x000fe200078e00c2 */
[----:B------:R-:W-:Y:S01]  /*8200*/  LOP3.LUT R205, R205, R204, RZ, 0x3c, !PT ;  /* 0x000000cccdcd7212 */ /* 0x000fe200078e3cff */
[----:B------:R-:W-:-:S02]  /*8210*/  IMAD.MOV.U32 R180, RZ, RZ, R8 ;  /* 0x000000ffffb47224 */ /* 0x000fc400078e0008 */
[----:B------:R-:W-:Y:S02]  /*8220*/  IMAD.MOV.U32 R193, RZ, RZ, R192 ;  /* 0x000000ffffc17224 */ /* 0x000fe400078e00c0 */
[----:B------:R-:W-:Y:S02]  /*8230*/  IMAD.MOV.U32 R191, RZ, RZ, R190 ;  /* 0x000000ffffbf7224 */ /* 0x000fe400078e00be */
[----:B------:R-:W-:Y:S02]  /*8240*/  IMAD.MOV.U32 R189, RZ, RZ, R188 ;  /* 0x000000ffffbd7224 */ /* 0x000fe400078e00bc */
[----:B------:R-:W-:Y:S02]  /*8250*/  IMAD.MOV.U32 R182, RZ, RZ, R12 ;  /* 0x000000ffffb67224 */ /* 0x000fe400078e000c */
[----:B------:R-:W-:Y:S02]  /*8260*/  IMAD.MOV.U32 R183, RZ, RZ, R200 ;  /* 0x000000ffffb77224 */ /* 0x000fe400078e00c8 */
        /* <DEDUP_REMOVED lines=79> */
[----:B------:R-:W-:Y:S01]  /*8760*/  IMAD.WIDE R8, R4, 0x2, R178 ;  /* 0x0000000204087825 */ /* 0x000fe200078e02b2 */
[----:B-1----:R-:W-:-:S03]  /*8770*/  SHF.R.U32.HI R0, RZ, 0x6, R0 ;  /* 0x00000006ff007819 */ /* 0x002fc60000011600 */
[----:B------:R-:W-:Y:S01]  /*8780*/  IMAD.WIDE R6, R4, 0x2, R180 ;  /* 0x0000000204067825 */ /* 0x000fe200078e02b4 */
[----:B------:R-:W-:-:S03]  /*8790*/  UIADD3 UR16, UR16, -0x40, URZ ;  /* 0xffffffc010107890 */ /* 0x000fc6000fffe03f */
[----:B------:R-:W-:Y:S01]  /*87a0*/  IMAD.WIDE R12, R4, 0x2, R182 ;  /* 0x00000002040c7825 */ /* 0x000fe200078e02b6 */
[----:B------:R-:W-:-:S03]  /*87b0*/  WARPGROUP.DEPBAR.LE gsb0, 0x0 ;  /* 0x00008000000079c5 */ /* 0x000fc60000010000 */
[----:B------:R-:W-:-:S04]  /*87c0*/  IMAD.WIDE R196, R4, 0x2, R196 ;  /* 0x0000000204c47825 */ /* 0x000fc800078e02c4 */
        /* <DEDUP_REMOVED lines=43> */
[----:B------:R-:W-:Y:S01]  /*8a80*/  IMAD.WIDE R136, R4, 0x2, R202 ;  /* 0x0000000204887825 */ /* 0x000fe200078e02ca */
[----:B------:R-:W-:-:S03]  /*8a90*/  SGXT.U32 R0, R0, 0x1 ;  /* 0x000000010000781a */ /* 0x000fc60000000000 */
        /* <DEDUP_REMOVED lines=90> */
[----:B0-----:R-:W-:Y:S02]  /*9040*/  IMAD.MOV.U32 R108, RZ, RZ, R109 ;  /* 0x000000ffff6c7224 */ /* 0x001fe400078e006d */
[----:B--2---:R-:W-:Y:S02]  /*9050*/  IMAD.MOV.U32 R110, RZ, RZ, R111 ;  /* 0x000000ffff6e7224 */ /* 0x004fe400078e006f */
[----:B---3--:R-:W-:Y:S02]  /*9060*/  IMAD.MOV.U32 R112, RZ, RZ, R113 ;  /* 0x000000ffff707224 */ /* 0x008fe400078e0071 */
[----:B----4-:R-:W-:Y:S02]  /*9070*/  IMAD.MOV.U32 R114, RZ, RZ, R115 ;  /* 0x000000ffff727224 */ /* 0x010fe400078e0073 */
[----:B-----5:R-:W-:Y:S02]  /*9080*/  IMAD.MOV.U32 R116, RZ, RZ, R117 ;  /* 0x000000ffff747224 */ /* 0x020fe400078e0075 */
        /* <DEDUP_REMOVED lines=9> */
[----:B------:R-:W-:Y:S01]  /*9120*/  IMAD.MOV.U32 R222, RZ, RZ, R199 ;  /* 0x000000ffffde7224 */ /* 0x000fe200078e00c7 */
[----:B------:R-:W-:Y:S06]  /*9130*/  @P0 BRA `(.L_x_1) ;  /* 0xffffffc000100947 */ /* 0x000fec000383ffff */
[----:B------:R-:W-:Y:S02]  /*9140*/  F2FP.F16.F32.PACK_AB R83, R87, R83 ;  /* 0x000000535753723e */ /* 0x000fe400000000ff */
[----:B------:R-:W-:Y:S02]  /*9150*/  F2FP.F16.F32.PACK_AB R82, R86, R82 ;  /* 0x000000525652723e */ /* 0x000fe400000000ff */
[----:B------:R-:W-:Y:S02]  /*9160*/  F2FP.F16.F32.PACK_AB R81, R85, R81 ;  /* 0x000000515551723e */ /* 0x000fe400000000ff */
[----:B------:R-:W-:Y:S02]  /*9170*/  F2FP.F16.F32.PACK_AB R80, R84, R80 ;  /* 0x000000505450723e */ /* 0x000fe400000000ff */
[----:B------:R-:W-:Y:S02]  /*9180*/  F2FP.F16.F32.PACK_AB R75, R79, R75 ;  /* 0x0000004b4f4b723e */ /* 0x000fe400000000ff */
[----:B------:R-:W-:-:S02]  /*9190*/  F2FP.F16.F32.PACK_AB R74, R78, R74 ;  /* 0x0000004a4e4a723e */ /* 0x000fc400000000ff */
        /* <DEDUP_REMOVED lines=25> */
[----:B------:R-:W-:-:S07]  /*9330*/  F2FP.F16.F32.PACK_AB R24, R28, R24 ;  /* 0x000000181c18723e */ /* 0x000fce00000000ff */
.L_x_0:
[----:B------:R-:W2:Y:S01]  /*9340*/  LDL.LU R20, [R1+0xcc] ;  /* 0x0000cc0001147983 */ /* 0x000ea20000300800 */
[----:B------:R-:W-:Y:S01]  /*9350*/  ULDC.64 UR6, c[0x0][0x228] ;  /* 0x00008a0000067ab9 */ /* 0x000fe20000000a00 */
[----:B------:R-:W-:Y:S02]  /*9360*/  ULDC UR4, c[0x0][0x244] ;  /* 0x0000910000047ab9 */ /* 0x000fe40000000800 */
[----:B------:R-:W3:Y:S01]  /*9370*/  LDL.LU R88, [R1+0x48] ;  /* 0x0000480001587983 */ /* 0x000ee20000300800 */
[----:B------:R-:W1:Y:S03]  /*9380*/  S2R R3, SR_TID.X ;  /* 0x0000000000037919 */ /* 0x000e660000002100 */
[----:B0-----:R-:W4:Y:S04]  /*9390*/  LDL.LU R91, [R1+0xc8] ;  /* 0x0000c800015b7983 */ /* 0x001f280000300800 */
[----:B------:R-:W5:Y:S04]  /*93a0*/  LDL.LU R90, [R1+0xc4] ;  /* 0x0000c400015a7983 */ /* 0x000f680000300800 */
[----:B------:R-:W5:Y:S01]  /*93b0*/  LDL.LU R89, [R1+0xc0] ;  /* 0x0000c00001597983 */ /* 0x000f620000300800 */
[----:B-1----:R-:W-:-:S02]  /*93c0*/  IMAD.SHL.U32 R0, R3, 0x80, RZ ;  /* 0x0000008003007824 */ /* 0x002fc400078e00ff */
[C---:B------:R-:W-:Y:S02]  /*93d0*/  IMAD.SHL.U32 R2, R3.reuse, 0x10, RZ ;  /* 0x0000001003027824 */ /* 0x040fe400078e00ff */
[----:B------:R-:W-:Y:S01]  /*93e0*/  IMAD.SHL.U32 R3, R3, 0x8, RZ ;  /* 0x0000000803037824 */ /* 0x000fe200078e00ff */
[----:B------:R-:W-:Y:S02]  /*93f0*/  LOP3.LUT R5, R0, 0x400, RZ, 0xc0, !PT ;  /* 0x0000040000057812 */ /* 0x000fe400078ec0ff */
[----:B------:R-:W-:Y:S02]  /*9400*/  LOP3.LUT R0, R2, 0x70, RZ, 0xc0, !PT ;  /* 0x0000007002007812 */ /* 0x000fe400078ec0ff */
[----:B------:R-:W-:Y:S02]  /*9410*/  LOP3.LUT R3, R3, 0x380, RZ, 0xc0, !PT ;  /* 0x0000038003037812 */ /* 0x000fe400078ec0ff */
[----:B------:R-:W-:-:S05]  /*9420*/  IADD3 R0, R5, UR12, R0 ;  /* 0x0000000c05007c10 */ /* 0x000fca000fffe000 */
[----:B------:R-:W-:Y:S01]  /*9430*/  IMAD.IADD R44, R3, 0x1, R0 ;  /* 0x00000001032c7824 */ /* 0x000fe200078e0200 */
[----:B------:R-:W-:Y:S01]  /*9440*/  BAR.SYNC.DEFER_BLOCKING 0x0 ;  /* 0x0000000000007b1d */ /* 0x000fe20000010000 */
[----:B------:R-:W-:-:S07]  /*9450*/  LOP3.LUT R2, R2, 0x7f0, RZ, 0xc0, !PT ;  /* 0x000007f002027812 */ /* 0x000fce00078ec0ff */
[----:B------:R-:W0:Y:S01]  /*9460*/  LDC R0, c[0x0][0x248] ;  /* 0x00009200ff007b82 */ /* 0x000e220000000800 */
[----:B------:R-:W-:Y:S07]  /*9470*/  STSM.16.M88.4 [R44], R24 ;  /* 0x000000182c007844 */ /* 0x000fee0000000200 */
[----:B------:R-:W-:Y:S06]  /*9480*/  BAR.SYNC.DEFER_BLOCKING 0x0 ;  /* 0x0000000000007b1d */ /* 0x000fec0000010000 */
[----:B------:R-:W1:Y:S02]  /*9490*/  LDS.128 R4, [R2+UR12] ;  /* 0x0000000c02047984 */ /* 0x000e640008000c00 */
[----:B------:R-:W-:Y:S06]  /*94a0*/  BAR.SYNC.DEFER_BLOCKING 0x0 ;  /* 0x0000000000007b1d */ /* 0x000fec0000010000 */
[----:B------:R0:W-:Y:S02]  /*94b0*/  STSM.16.M88.4 [R44], R32 ;  /* 0x000000202c007844 */ /* 0x0001e40000000200 */
[----:B------:R-:W-:Y:S06]  /*94c0*/  BAR.SYNC.DEFER_BLOCKING 0x0 ;  /* 0x0000000000007b1d */ /* 0x000fec0000010000 */
[----:B------:R-:W1:Y:S02]  /*94d0*/  LDS.128 R8, [R2+UR12] ;  /* 0x0000000c02087984 */ /* 0x000e640008000c00 */
[----:B------:R-:W-:Y:S06]  /*94e0*/  BAR.SYNC.DEFER_BLOCKING 0x0 ;  /* 0x0000000000007b1d */ /* 0x000fec0000010000 */
[----:B------:R1:W-:Y:S02]  /*94f0*/  STSM.16.M88.4 [R44], R40 ;  /* 0x000000282c007844 */ /* 0x0003e40000000200 */
[----:B------:R-:W-:Y:S06]  /*9500*/  BAR.SYNC.DEFER_BLOCKING 0x0 ;  /* 0x0000000000007b1d */ /* 0x000fec0000010000 */
[----:B------:R-:W1:Y:S02]  /*9510*/  LDS.128 R12, [R2+UR12] ;  /* 0x0000000c020c7984 */ /* 0x000e640008000c00 */
[----:B------:R-:W-:Y:S01]  /*9520*/  BAR.SYNC.DEFER_BLOCKING 0x0 ;  /* 0x0000000000007b1d */ /* 0x000fe20000010000 */
[----:B--2---:R-:W-:-:S04]  /*9530*/  ISETP.GE.AND P0, PT, R20, UR6, PT ;  /* 0x0000000614007c0c */ /* 0x004fc8000bf06270 */
[C---:B---3--:R-:W-:Y:S01]  /*9540*/  ISETP.LT.AND P3, PT, R88.reuse, UR7, !P0 ;  /* 0x0000000758007c0c */ /* 0x048fe2000c761270 */
[----:B0-----:R-:W-:Y:S02]  /*9550*/  IMAD R28, R88, R0, RZ ;  /* 0x00000000581c7224 */ /* 0x001fe400078e02ff */
[----:B------:R-:W2:Y:S04]  /*9560*/  LDL.LU R88, [R1+0xbc] ;  /* 0x0000bc0001587983 */ /* 0x000ea80000300800 */
[----:B------:R-:W-:Y:S01]  /*9570*/  STSM.16.M88.4 [R44], R48 ;  /* 0x000000302c007844 */ /* 0x000fe20000000200 */
[----:B------:R-:W-:Y:S01]  /*9580*/  BAR.SYNC.DEFER_BLOCKING 0x0 ;  /* 0x0000000000007b1d */ /* 0x000fe20000010000 */
[----:B------:R-:W-:-:S05]  /*9590*/  IMAD R32, R20, UR4, RZ ;  /* 0x0000000414207c24 */ /* 0x000fca000f8e02ff */
[----:B------:R-:W-:Y:S01]  /*95a0*/  ULDC.64 UR4, c[0x0][0x220] ;  /* 0x0000880000047ab9 */ /* 0x000fe20000000a00 */
[C---:B----4-:R-:W-:Y:S01]  /*95b0*/  ISETP.LT.AND P2, PT, R91.reuse, UR7, !P0 ;  /* 0x000000075b007c0c */ /* 0x050fe2000c741270 */
[----:B------:R-:W-:Y:S01]  /*95c0*/  IMAD R33, R91, R0, RZ ;  /* 0x000000005b217224 */ /* 0x000fe200078e02ff */
[----:B------:R-:W3:Y:S04]  /*95d0*/  LDL.LU R93, [R1+0xb8] ;  /* 0x0000b800015d7983 */ /* 0x000ee80000300800 */
[----:B------:R-:W0:Y:S01]  /*95e0*/  LDS.128 R16, [R2+UR12] ;  /* 0x0000000c02107984 */ /* 0x000e220008000c00 */
[----:B------:R-:W-:Y:S01]  /*95f0*/  BAR.SYNC.DEFER_BLOCKING 0x0 ;  /* 0x0000000000007b1d */ /* 0x000fe20000010000 */
[----:B------:R-:W-:-:S05]  /*9600*/  LEA R3, P1, R32, UR4, 0x1 ;  /* 0x0000000420037c11 */ /* 0x000fca000f8208ff */
[----:B------:R-:W4:Y:S04]  /*9610*/  LDL.LU R91, [R1+0xb4] ;  /* 0x0000b400015b7983 */ /* 0x000f280000300800 */
[----:B------:R-:W-:Y:S01]  /*9620*/  STSM.16.M88.4 [R44], R56 ;  /* 0x000000382c007844 */ /* 0x000fe20000000200 */
[----:B------:R-:W-:Y:S06]  /*9630*/  BAR.SYNC.DEFER_BLOCKING 0x0 ;  /* 0x0000000000007b1d */ /* 0x000fec0000010000 */
[----:B------:R-:W0:Y:S02]  /*9640*/  LDS.128 R20, [R2+UR12] ;  /* 0x0000000c02147984 */ /* 0x000e240008000c00 */
[----:B------:R-:W-:Y:S06]  /*9650*/  BAR.SYNC.DEFER_BLOCKING 0x0 ;  /* 0x0000000000007b1d */ /* 0x000fec0000010000 */
[----:B------:R-:W-:Y:S02]  /*9660*/  STSM.16.M88.4 [R44], R64 ;  /* 0x000000402c007844 */ /* 0x000fe40000000200 */
[----:B------:R-:W-:Y:S06]  /*9670*/  BAR.SYNC.DEFER_BLOCKING 0x0 ;  /* 0x0000000000007b1d */ /* 0x000fec0000010000 */
[----:B------:R-:W0:Y:S02]  /*9680*/  LDS.128 R24, [R2+UR12] ;  /* 0x0000000c02187984 */ /* 0x000e240008000c00 */
[----:B------:R-:W-:Y:S01]  /*9690*/  BAR.SYNC.DEFER_BLOCKING 0x0 ;  /* 0x0000000000007b1d */ /* 0x000fe20000010000 */
[----:B------:R-:W-:-:S02]  /*96a0*/  LEA.HI.X.SX32 R32, R32, UR5, 0x1, P1 ;  /* 0x0000000520207c11 */ /* 0x000fc400088f0eff */
[----:B------:R-:W-:-:S03]  /*96b0*/  LEA R34, P4, R28, R3, 0x1 ;  /* 0x000000031c227211 */ /* 0x000fc600078808ff */
[----:B------:R-:W-:Y:S01]  /*96c0*/  STSM.16.M88.4 [R44], R72 ;  /* 0x000000482c007844 */ /* 0x000fe20000000200 */
[----:B------:R-:W-:Y:S01]  /*96d0*/  LEA.HI.X.SX32 R35, R28, R32, 0x1, P4 ;  /* 0x000000201c237211 */ /* 0x000fe200020f0eff */
[----:B------:R-:W-:Y:S06]  /*96e0*/  BAR.SYNC.DEFER_BLOCKING 0x0 ;  /* 0x0000000000007b1d */ /* 0x000fec0000010000 */
[----:B------:R-:W0:Y:S02]  /*96f0*/  LDS.128 R28, [R2+UR12] ;  /* 0x0000000c021c7984 */ /* 0x000e240008000c00 */
[----:B------:R-:W-:Y:S01]  /*9700*/  BAR.SYNC.DEFER_BLOCKING 0x0 ;  /* 0x0000000000007b1d */ /* 0x000fe20000010000 */
[C---:B-----5:R-:W-:Y:S01]  /*9710*/  ISETP.LT.AND P1, PT, R90.reuse, UR7, !P0 ;  /* 0x000000075a007c0c */ /* 0x060fe2000c721270 */
[----:B------:R-:W-:Y:S01]  /*9720*/  IMAD R39, R90, R0, RZ ;  /* 0x000000005a277224 */ /* 0x000fe200078e02ff */
[----:B------:R-:W-:-:S03]  /*9730*/  LEA R36, P5, R33, R3, 0x1 ;  /* 0x0000000321247211 */ /* 0x000fc600078a08ff */
[----:B------:R-:W5:Y:S04]  /*9740*/  LDL.LU R90, [R1+0xb0] ;  /* 0x0000b000015a7983 */ /* 0x000f680000300800 */
[----:B------:R-:W-:Y:S01]  /*9750*/  STSM.16.M88.4 [R44], R80 ;  /* 0x000000502c007844 */ /* 0x000fe20000000200 */
[----:B------:R-:W-:Y:S01]  /*9760*/  BAR.SYNC.DEFER_BLOCKING 0x0 ;  /* 0x0000000000007b1d */ /* 0x000fe20000010000 */
[----:B------:R-:W-:Y:S02]  /*9770*/  LEA R38, P4, R39, R3, 0x1 ;  /* 0x0000000327267211 */ /* 0x000fe400078808ff */
[----:B------:R-:W-:Y:S01]  /*9780*/  LEA.HI.X.SX32 R37, R33, R32, 0x1, P5 ;  /* 0x0000002021257211 */ /* 0x000fe200028f0eff */
[----:B------:R-:W-:Y:S01]  /*9790*/  IMAD R33, R89, R0, RZ ;  /* 0x0000000059217224 */ /* 0x000fe200078e02ff */
[----:B------:R-:W-:Y:S01]  /*97a0*/  LEA.HI.X.SX32 R39, R39, R32, 0x1, P4 ;  /* 0x0000002027277211 */ /* 0x000fe200020f0eff */
[----:B------:R-:W5:Y:S04]  /*97b0*/  LDL.LU R92, [R1+0xac] ;  /* 0x0000ac00015c7983 */ /* 0x000f680000300800 */
[----:B-1----:R1:W-:Y:S01]  /*97c0*/  @P3 STG.E.U16 desc[UR14][R34.64], R4 ;  /* 0x0000000422003986 */ /* 0x0023e2000c10150e */
[----:B------:R-:W-:-:S03]  /*97d0*/  ISETP.LT.AND P3, PT, R89, UR7, !P0 ;  /* 0x0000000759007c0c */ /* 0x000fc6000c761270 */
[----:B------:R-:W5:Y:S01]  /*97e0*/  LDL.LU R89, [R1+0xa8] ;  /* 0x0000a80001597983 */ /* 0x000f620000300800 */
[C---:B--2---:R-:W-:Y:S01]  /*97f0*/  ISETP.LT.AND P4, PT, R88.reuse, UR7, !P0 ;  /* 0x0000000758007c0c */ /* 0x044fe2000c781270 */
[----:B------:R-:W-:Y:S02]  /*9800*/  IMAD R40, R88, R0, RZ ;  /* 0x0000000058287224 */ /* 0x000fe400078e02ff */
[----:B------:R-:W2:Y:S04]  /*9810*/  LDL.LU R88, [R1+0xa4] ;  /* 0x0000a40001587983 */ /* 0x000ea80000300800 */
[----:B------:R0:W-:Y:S01]  /*9820*/  @P2 STG.E.U16 desc[UR14][R36.64], R5 ;  /* 0x0000000524002986 */ /* 0x0001e2000c10150e */
[C---:B-1----:R-:W-:Y:S02]  /*9830*/  LEA R34, P2, R33.reuse, R3, 0x1 ;  /* 0x0000000321227211 */ /* 0x042fe400078408ff */
[----:B------:R-:W-:Y:S01]  /*9840*/  PRMT R43, R6, 0x7632, R43 ;  /* 0x00007632062b7816 */ /* 0x000fe2000000002b */
[----:B------:R1:W-:Y:S01]  /*9850*/  @P1 STG.E.U16 desc[UR14][R38.64], R6 ;  /* 0x0000000626001986 */ /* 0x0003e2000c10150e */
[----:B------:R-:W-:-:S02]  /*9860*/  LEA.HI.X.SX32 R35, R33, R32, 0x1, P2 ;  /* 0x0000002021237211 */ /* 0x000fc400010f0eff */
[----:B------:R-:W-:Y:S02]  /*9870*/  PRMT R41, R4, 0x7632, R41 ;  /* 0x0000763204297816 */ /* 0x000fe40000000029 */
[C---:B---3--:R-:W-:Y:S01]  /*9880*/  ISETP.LT.AND P1, PT, R93.reuse, UR7, !P0 ;  /* 0x000000075d007c0c */ /* 0x048fe2000c721270 */
[----:B0-----:R-:W-:Y:S01]  /*9890*/  IMAD R37, R93, R0, RZ ;  /* 0x000000005d257224 */ /* 0x001fe200078e02ff */
[CC--:B------:R-:W-:Y:S01]  /*98a0*/  LEA R4, P5, R40.reuse, R3.reuse, 0x1 ;  /* 0x0000000328047211 */ /* 0x0c0fe200078a08ff */
[----:B------:R-:W-:Y:S01]  /*98b0*/  @P3 STG.E.U16 desc[UR14][R34.64], R7 ;  /* 0x0000000722003986 */ /* 0x000fe2000c10150e */
[----:B------:R-:W-:Y:S02]  /*98c0*/  PRMT R42, R5, 0x7632, R42 ;  /* 0x00007632052a7816 */ /* 0x000fe4000000002a */
[----:B------:R-:W-:Y:S02]  /*98d0*/  LEA R36, P6, R37, R3, 0x1 ;  /* 0x0000000325247211 */ /* 0x000fe400078c08ff */
[----:B------:R-:W-:-:S02]  /*98e0*/  LEA.HI.X.SX32 R5, R40, R32, 0x1, P5 ;  /* 0x0000002028057211 */ /* 0x000fc400028f0eff */
[----:B------:R-:W-:-:S03]  /*98f0*/  LEA.HI.X.SX32 R37, R37, R32, 0x1, P6 ;  /* 0x0000002025257211 */ /* 0x000fc600030f0eff */
[----:B------:R0:W-:Y:S01]  /*9900*/  @P4 STG.E.U16 desc[UR14][R4.64], R41 ;  /* 0x0000002904004986 */ /* 0x0001e2000c10150e */
[C---:B----4-:R-:W-:Y:S01]  /*9910*/  ISETP.LT.AND P2, PT, R91.reuse, UR7, !P0 ;  /* 0x000000075b007c0c */ /* 0x050fe2000c741270 */
[----:B-1----:R-:W-:Y:S02]  /*9920*/  IMAD R6, R91, R0, RZ ;  /* 0x000000005b067224 */ /* 0x002fe400078e02ff */
[----:B------:R-:W3:Y:S03]  /*9930*/  LDL.LU R91, [R1+0xa0] ;  /* 0x0000a000015b7983 */ /* 0x000ee60000300800 */
[----:B------:R-:W-:-:S04]  /*9940*/  LEA R38, P3, R6, R3, 0x1 ;  /* 0x0000000306267211 */ /* 0x000fc800078608ff */
[----:B------:R-:W-:Y:S01]  /*9950*/  LEA.HI.X.SX32 R39, R6, R32, 0x1, P3 ;  /* 0x0000002006277211 */ /* 0x000fe200018f0eff */
[----:B------:R-:W-:Y:S01]  /*9960*/  @P1 STG.E.U16 desc[UR14][R36.64], R42 ;  /* 0x0000002a24001986 */ /* 0x000fe2000c10150e */
[----:B------:R-:W-:-:S03]  /*9970*/  PRMT R44, R7, 0x7632, R44 ;  /* 0x00007632072c7816 */ /* 0x000fc6000000002c */
[----:B------:R1:W-:Y:S01]  /*9980*/  @P2 STG.E.U16 desc[UR14][R38.64], R43 ;  /* 0x0000002b26002986 */ /* 0x0003e2000c10150e */
[C---:B-----5:R-:W-:Y:S01]  /*9990*/  ISETP.LT.AND P5, PT, R90.reuse, UR7, !P0 ;  /* 0x000000075a007c0c */ /* 0x060fe2000c7a1270 */
[----:B------:R-:W-:Y:S02]  /*99a0*/  IMAD R6, R90, R0, RZ ;  /* 0x000000005a067224 */ /* 0x000fe400078e02ff */
[----:B------:R-:W4:Y:S03]  /*99b0*/  LDL.LU R90, [R1+0x9c] ;  /* 0x00009c00015a7983 */ /* 0x000f260000300800 */
[----:B------:R-:W-:-:S04]  /*99c0*/  LEA R40, P1, R6, R3, 0x1 ;  /* 0x0000000306287211 */ /* 0x000fc800078208ff */
[----:B0-----:R-:W-:Y:S02]  /*99d0*/  LEA.HI.X.SX32 R41, R6, R32, 0x1, P1 ;  /* 0x0000002006297211 */ /* 0x001fe400008f0eff */
[C---:B------:R-:W-:Y:S01]  /*99e0*/  ISETP.LT.AND P3, PT, R92.reuse, UR7, !P0 ;  /* 0x000000075c007c0c */ /* 0x040fe2000c761270 */
[-C--:B------:R-:W-:Y:S02]  /*99f0*/  IMAD R7, R92, R0.reuse, RZ ;  /* 0x000000005c077224 */ /* 0x080fe400078e02ff */
[----:B------:R-:W5:Y:S01]  /*9a00*/  LDL.LU R92, [R1+0x98] ;  /* 0x00009800015c7983 */ /* 0x000f620000300800 */
[C---:B------:R-:W-:Y:S01]  /*9a10*/  ISETP.LT.AND P2, PT, R89.reuse, UR7, !P0 ;  /* 0x0000000759007c0c */ /* 0x040fe2000c741270 */
[-C--:B------:R-:W-:Y:S02]  /*9a20*/  IMAD R33, R89, R0.reuse, RZ ;  /* 0x0000000059217224 */ /* 0x080fe400078e02ff */
[----:B------:R-:W5:Y:S01]  /*9a30*/  LDL.LU R89, [R1+0x94] ;  /* 0x0000940001597983 */ /* 0x000f620000300800 */
[C---:B--2---:R-:W-:Y:S01]  /*9a40*/  ISETP.LT.AND P1, PT, R88.reuse, UR7, !P0 ;  /* 0x0000000758007c0c */ /* 0x044fe2000c721270 */
[----:B------:R-:W-:-:S02]  /*9a50*/  IMAD R35, R88, R0, RZ ;  /* 0x0000000058237224 */ /* 0x000fc400078e02ff */
[----:B------:R-:W2:Y:S01]  /*9a60*/  LDL.LU R88, [R1+0x90] ;  /* 0x0000900001587983 */ /* 0x000ea20000300800 */
[-C--:B------:R-:W-:Y:S02]  /*9a70*/  LEA R4, P4, R7, R3.reuse, 0x1 ;  /* 0x0000000307047211 */ /* 0x080fe400078808ff */
[-C--:B------:R-:W-:Y:S02]  /*9a80*/  LEA R6, P6, R33, R3.reuse, 0x1 ;  /* 0x0000000321067211 */ /* 0x080fe400078c08ff */
[-C--:B------:R-:W-:Y:S02]  /*9a90*/  LEA.HI.X.SX32 R5, R7, R32.reuse, 0x1, P4 ;  /* 0x0000002007057211 */ /* 0x080fe400020f0eff */
[----:B------:R-:W-:Y:S01]  /*9aa0*/  LEA.HI.X.SX32 R7, R33, R32, 0x1, P6 ;  /* 0x0000002021077211 */ /* 0x000fe200030f0eff */
[----:B------:R-:W-:Y:S01]  /*9ab0*/  @P5 STG.E.U16 desc[UR14][R40.64], R44 ;  /* 0x0000002c28005986 */ /* 0x000fe2000c10150e */
[----:B------:R-:W-:-:S03]  /*9ac0*/  LEA R34, P5, R35, R3, 0x1 ;  /* 0x0000000323227211 */ /* 0x000fc600078a08ff */
[----:B------:R0:W-:Y:S04]  /*9ad0*/  @P3 STG.E.U16 desc[UR14][R4.64], R8 ;  /* 0x0000000804003986 */ /* 0x0001e8000c10150e */
[----:B------:R5:W-:Y:S01]  /*9ae0*/  @P2 STG.E.U16 desc[UR14][R6.64], R9 ;  /* 0x0000000906002986 */ /* 0x000be2000c10150e */
[----:B------:R-:W-:-:S05]  /*9af0*/  LEA.HI.X.SX32 R35, R35, R32, 0x1, P5 ;  /* 0x0000002023237211 */ /* 0x000fca00028f0eff */
[----:B------:R2:W-:Y:S01]  /*9b00*/  @P1 STG.E.U16 desc[UR14][R34.64], R10 ;  /* 0x0000000a22001986 */ /* 0x0005e2000c10150e */
[----:B-1----:R-:W-:Y:S02]  /*9b10*/  PRMT R39, R9, 0x7632, R39 ;  /* 0x0000763209277816 */ /* 0x002fe40000000027 */
[C---:B---3--:R-:W-:Y:S01]  /*9b20*/  ISETP.LT.AND P4, PT, R91.reuse, UR7, !P0 ;  /* 0x000000075b007c0c */ /* 0x048fe2000c781270 */
[----:B------:R-:W-:Y:S02]  /*9b30*/  IMAD R33, R91, R0, RZ ;  /* 0x000000005b217224 */ /* 0x000fe400078e02ff */
[----:B------:R-:W3:Y:S03]  /*9b40*/  LDL.LU R91, [R1+0x8c] ;  /* 0x00008c00015b7983 */ /* 0x000ee60000300800 */
[C---:B------:R-:W-:Y:S01]  /*9b50*/  LEA R36, P2, R33.reuse, R3, 0x1 ;  /* 0x0000000321247211 */ /* 0x040fe200078408ff */
[----:B------:R-:W3:Y:S03]  /*9b60*/  LDL.LU R94, [R1+0x88] ;  /* 0x00008800015e7983 */ /* 0x000ee60000300800 */
[----:B------:R-:W-:Y:S01]  /*9b70*/  LEA.HI.X.SX32 R37, R33, R32, 0x1, P2 ;  /* 0x0000002021257211 */ /* 0x000fe200010f0eff */
[----:B------:R-:W3:Y:S01]  /*9b80*/  LDL.LU R93, [R1+0x84] ;  /* 0x00008400015d7983 */ /* 0x000ee20000300800 */
[C---:B----4-:R-:W-:Y:S01]  /*9b90*/  ISETP.LT.AND P5, PT, R90.reuse, UR7, !P0 ;  /* 0x000000075a007c0c */ /* 0x050fe2000c7a1270 */
[----:B------:R-:W-:-:S02]  /*9ba0*/  IMAD R33, R90, R0, RZ ;  /* 0x000000005a217224 */ /* 0x000fc400078e02ff */
[----:B------:R-:W4:Y:S03]  /*9bb0*/  LDL.LU R90, [R1+0x80] ;  /* 0x00008000015a7983 */ /* 0x000f260000300800 */
[----:B0-----:R-:W-:-:S04]  /*9bc0*/  LEA R4, P1, R33, R3, 0x1 ;  /* 0x0000000321047211 */ /* 0x001fc800078208ff */
[----:B------:R-:W-:Y:S02]  /*9bd0*/  LEA.HI.X.SX32 R5, R33, R32, 0x1, P1 ;  /* 0x0000002021057211 */ /* 0x000fe400008f0eff */
[C---:B-----5:R-:W-:Y:S01]  /*9be0*/  ISETP.LT.AND P3, PT, R92.reuse, UR7, !P0 ;  /* 0x000000075c007c0c */ /* 0x060fe2000c761270 */
[-C--:B------:R-:W-:Y:S01]  /*9bf0*/  IMAD R7, R92, R0.reuse, RZ ;  /* 0x000000005c077224 */ /* 0x080fe200078e02ff */
[C---:B------:R-:W-:Y:S01]  /*9c00*/  ISETP.LT.AND P2, PT, R89.reuse, UR7, !P0 ;  /* 0x0000000759007c0c */ /* 0x040fe2000c741270 */
[-C--:B------:R-:W-:Y:S02]  /*9c10*/  IMAD R9, R89, R0.reuse, RZ ;  /* 0x0000000059097224 */ /* 0x080fe400078e02ff */
[----:B------:R-:W5:Y:S01]  /*9c20*/  LDL.LU R89, [R1+0x148] ;  /* 0x0001480001597983 */ /* 0x000f620000300800 */
[C---:B--2---:R-:W-:Y:S01]  /*9c30*/  ISETP.LT.AND P1, PT, R88.reuse, UR7, !P0 ;  /* 0x0000000758007c0c */ /* 0x044fe2000c721270 */
[----:B------:R-:W-:Y:S02]  /*9c40*/  IMAD R33, R88, R0, RZ ;  /* 0x0000000058217224 */ /* 0x000fe400078e02ff */
[----:B------:R-:W2:Y:S04]  /*9c50*/  LDL.LU R88, [R1+0x7c] ;  /* 0x00007c0001587983 */ /* 0x000ea80000300800 */
[----:B------:R-:W2:Y:S01]  /*9c60*/  LDL.LU R92, [R1+0x78] ;  /* 0x00007800015c7983 */ /* 0x000ea20000300800 */
[----:B------:R-:W-:-:S02]  /*9c70*/  PRMT R38, R8, 0x7632, R38 ;  /* 0x0000763208267816 */ /* 0x000fc40000000026 */
[-C--:B------:R-:W-:Y:S01]  /*9c80*/  LEA R6, P6, R7, R3.reuse, 0x1 ;  /* 0x0000000307067211 */ /* 0x080fe200078c08ff */
[----:B------:R0:W-:Y:S01]  /*9c90*/  @P4 STG.E.U16 desc[UR14][R36.64], R11 ;  /* 0x0000000b24004986 */ /* 0x0001e2000c10150e */
[----:B------:R-:W-:Y:S02]  /*9ca0*/  PRMT R40, R10, 0x7632, R40 ;  /* 0x000076320a287816 */ /* 0x000fe40000000028 */
[-C--:B------:R-:W-:Y:S01]  /*9cb0*/  LEA R8, P4, R9, R3.reuse, 0x1 ;  /* 0x0000000309087211 */ /* 0x080fe200078808ff */
[----:B------:R1:W-:Y:S01]  /*9cc0*/  @P5 STG.E.U16 desc[UR14][R4.64], R38 ;  /* 0x0000002604005986 */ /* 0x0003e2000c10150e */
[----:B------:R-:W-:Y:S02]  /*9cd0*/  LEA R10, P5, R33, R3, 0x1 ;  /* 0x00000003210a7211 */ /* 0x000fe400078a08ff */
[----:B------:R-:W-:Y:S02]  /*9ce0*/  LEA.HI.X.SX32 R7, R7, R32, 0x1, P6 ;  /* 0x0000002007077211 */ /* 0x000fe400030f0eff */
[----:B------:R-:W-:-:S02]  /*9cf0*/  PRMT R41, R11, 0x7632, R41 ;  /* 0x000076320b297816 */ /* 0x000fc40000000029 */
[-C--:B------:R-:W-:Y:S01]  /*9d00*/  LEA.HI.X.SX32 R9, R9, R32.reuse, 0x1, P4 ;  /* 0x0000002009097211 */ /* 0x080fe200020f0eff */
[----:B------:R1:W-:Y:S01]  /*9d10*/  @P3 STG.E.U16 desc[UR14][R6.64], R39 ;  /* 0x0000002706003986 */ /* 0x0003e2000c10150e */
[----:B0-----:R-:W-:-:S03]  /*9d20*/  LEA.HI.X.SX32 R11, R33, R32, 0x1, P5 ;  /* 0x00000020210b7211 */ /* 0x001fc600028f0eff */
[----:B------:R-:W-:Y:S04]  /*9d30*/  @P2 STG.E.U16 desc[UR14][R8.64], R40 ;  /* 0x0000002808002986 */ /* 0x000fe8000c10150e */
[----:B------:R-:W-:Y:S01]  /*9d40*/  @P1 STG.E.U16 desc[UR14][R10.64], R41 ;  /* 0x000000290a001986 */ /* 0x000fe2000c10150e */
[CC--:B---3--:R-:W-:Y:S01]  /*9d50*/  IMAD R35, R91.reuse, R0.reuse, RZ ;  /* 0x000000005b237224 */ /* 0x0c8fe200078e02ff */
[----:B------:R-:W-:Y:S02]  /*9d60*/  ISETP.LT.AND P6, PT, R91, UR7, !P0 ;  /* 0x000000075b007c0c */ /* 0x000fe4000c7c1270 */
[----:B------:R-:W3:Y:S01]  /*9d70*/  LDL.LU R91, [R1+0x74] ;  /* 0x00007400015b7983 */ /* 0x000ee20000300800 */
[----:B-1----:R-:W-:Y:S01]  /*9d80*/  IMAD R5, R94, R0, RZ ;  /* 0x000000005e057224 */ /* 0x002fe200078e02ff */
[----:B------:R-:W-:-:S02]  /*9d90*/  LEA R34, P4, R35, R3, 0x1 ;  /* 0x0000000323227211 */ /* 0x000fc400078808ff */
[----:B------:R-:W-:Y:S01]  /*9da0*/  ISETP.LT.AND P3, PT, R94, UR7, !P0 ;  /* 0x000000075e007c0c */ /* 0x000fe2000c761270 */
[----:B------:R-:W-:Y:S01]  /*9db0*/  IMAD R33, R93, R0, RZ ;  /* 0x000000005d217224 */ /* 0x000fe200078e02ff */
[-C--:B------:R-:W-:Y:S02]  /*9dc0*/  LEA.HI.X.SX32 R35, R35, R32.reuse, 0x1, P4 ;  /* 0x0000002023237211 */ /* 0x080fe400020f0eff */
[-C--:B------:R-:W-:Y:S02]  /*9dd0*/  LEA R4, P4, R5, R3.reuse, 0x1 ;  /* 0x0000000305047211 */ /* 0x080fe400078808ff */
[----:B------:R-:W-:Y:S02]  /*9de0*/  ISETP.LT.AND P2, PT, R93, UR7, !P0 ;  /* 0x000000075d007c0c */ /* 0x000fe4000c741270 */
[----:B------:R-:W-:Y:S02]  /*9df0*/  LEA R6, P5, R33, R3, 0x1 ;  /* 0x0000000321067211 */ /* 0x000fe400078a08ff */
[-C--:B------:R-:W-:Y:S01]  /*9e00*/  LEA.HI.X.SX32 R5, R5, R32.reuse, 0x1, P4 ;  /* 0x0000002005057211 */ /* 0x080fe200020f0eff */
[----:B------:R-:W-:Y:S01]  /*9e10*/  @P6 STG.E.U16 desc[UR14][R34.64], R12 ;  /* 0x0000000c22006986 */ /* 0x000fe2000c10150e */
[----:B------:R-:W-:-:S03]  /*9e20*/  LEA.HI.X.SX32 R7, R33, R32, 0x1, P5 ;  /* 0x0000002021077211 */ /* 0x000fc600028f0eff */
[----:B------:R-:W-:Y:S04]  /*9e30*/  @P3 STG.E.U16 desc[UR14][R4.64], R13 ;  /* 0x0000000d04003986 */ /* 0x000fe8000c10150e */
[----:B------:R0:W-:Y:S02]  /*9e40*/  @P2 STG.E.U16 desc[UR14][R6.64], R14 ;  /* 0x0000000e06002986 */ /* 0x0001e4000c10150e */
[----:B0-----:R-:W-:Y:S02]  /*9e50*/  PRMT R7, R12, 0x7632, R7 ;  /* 0x000076320c077816 */ /* 0x001fe40000000007 */
[C---:B----4-:R-:W-:Y:S01]  /*9e60*/  ISETP.LT.AND P1, PT, R90.reuse, UR7, !P0 ;  /* 0x000000075a007c0c */ /* 0x050fe2000c721270 */
[----:B------:R-:W-:Y:S02]  /*9e70*/  IMAD R36, R90, R0, RZ ;  /* 0x000000005a247224 */ /* 0x000fe400078e02ff */
[----:B------:R-:W4:Y:S04]  /*9e80*/  LDL.LU R90, [R1+0x70] ;  /* 0x00007000015a7983 */ /* 0x000f280000300800 */
[----:B------:R-:W4:Y:S01]  /*9e90*/  LDL.LU R94, [R1+0x6c] ;  /* 0x00006c00015e7983 */ /* 0x000f220000300800 */
[----:B-----5:R-:W-:-:S03]  /*9ea0*/  ISETP.LT.AND P5, PT, R89, UR7, !P0 ;  /* 0x0000000759007c0c */ /* 0x020fc6000c7a1270 */
[----:B------:R-:W5:Y:S01]  /*9eb0*/  LDL.LU R89, [R1+0x68] ;  /* 0x0000680001597983 */ /* 0x000f620000300800 */
[C---:B--2---:R-:W-:Y:S01]  /*9ec0*/  ISETP.LT.AND P3, PT, R88.reuse, UR7, !P0 ;  /* 0x0000000758007c0c */ /* 0x044fe2000c761270 */
[-C--:B------:R-:W-:Y:S02]  /*9ed0*/  IMAD R11, R88, R0.reuse, RZ ;  /* 0x00000000580b7224 */ /* 0x080fe400078e02ff */
[----:B------:R-:W2:Y:S01]  /*9ee0*/  LDL.LU R88, [R1+0x64] ;  /* 0x0000640001587983 */ /* 0x000ea20000300800 */
[C---:B------:R-:W-:Y:S01]  /*9ef0*/  ISETP.LT.AND P2, PT, R92.reuse, UR7, !P0 ;  /* 0x000000075c007c0c */ /* 0x040fe2000c741270 */
[----:B------:R-:W-:Y:S02]  /*9f00*/  IMAD R12, R92, R0, RZ ;  /* 0x000000005c0c7224 */ /* 0x000fe400078e02ff */
[----:B------:R-:W2:Y:S04]  /*9f10*/  LDL.LU R93, [R1+0x144] ;  /* 0x00014400015d7983 */ /* 0x000ea80000300800 */
[----:B------:R-:W2:Y:S01]  /*9f20*/  LDL.LU R92, [R1+0x60] ;  /* 0x00006000015c7983 */ /* 0x000ea20000300800 */
[----:B------:R-:W-:-:S02]  /*9f30*/  LEA R8, P6, R36, R3, 0x1 ;  /* 0x0000000324087211 */ /* 0x000fc400078c08ff */
[-C--:B------:R-:W-:Y:S02]  /*9f40*/  LEA R10, P4, R11, R3.reuse, 0x1 ;  /* 0x000000030b0a7211 */ /* 0x080fe400078808ff */
[-C--:B------:R-:W-:Y:S02]  /*9f50*/  LEA.HI.X.SX32 R9, R36, R32.reuse, 0x1, P6 ;  /* 0x0000002024097211 */ /* 0x080fe400030f0eff */
[----:B------:R-:W-:Y:S02]  /*9f60*/  PRMT R33, R13, 0x7632, R33 ;  /* 0x000076320d217816 */ /* 0x000fe40000000021 */
[----:B------:R-:W-:Y:S01]  /*9f70*/  LEA.HI.X.SX32 R11, R11, R32, 0x1, P4 ;  /* 0x000000200b0b7211 */ /* 0x000fe200020f0eff */
[----:B------:R-:W-:Y:S01]  /*9f80*/  @P1 STG.E.U16 desc[UR14][R8.64], R15 ;  /* 0x0000000f08001986 */ /* 0x000fe2000c10150e */
[----:B------:R-:W-:-:S03]  /*9f90*/  LEA R4, P6, R12, R3, 0x1 ;  /* 0x000000030c047211 */ /* 0x000fc600078c08ff */
[----:B------:R0:W-:Y:S01]  /*9fa0*/  @P3 STG.E.U16 desc[UR14][R10.64], R7 ;  /* 0x000000070a003986 */ /* 0x0001e2000c10150e */
[----:B------:R-:W-:Y:S02]  /*9fb0*/  LEA.HI.X.SX32 R5, R12, R32, 0x1, P6 ;  /* 0x000000200c057211 */ /* 0x000fe400030f0eff */
[----:B------:R-:W-:-:S03]  /*9fc0*/  PRMT R14, R14, 0x7632, R14 ;  /* 0x000076320e0e7816 */ /* 0x000fc6000000000e */
[----:B------:R-:W-:Y:S01]  /*9fd0*/  @P2 STG.E.U16 desc[UR14][R4.64], R33 ;  /* 0x0000002104002986 */ /* 0x000fe2000c10150e */
[C---:B---3--:R-:W-:Y:S01]  /*9fe0*/  ISETP.LT.AND P1, PT, R91.reuse, UR7, !P0 ;  /* 0x000000075b007c0c */ /* 0x048fe2000c721270 */
[----:B------:R-:W-:Y:S02]  /*9ff0*/  IMAD R13, R91, R0, RZ ;  /* 0x000000005b0d7224 */ /* 0x000fe400078e02ff */
[----:B------:R-:W3:Y:S03]  /*a000*/  LDL.LU R91, [R1+0x5c] ;  /* 0x00005c00015b7983 */ /* 0x000ee60000300800 */
[----:B------:R-:W-:-:S04]  /*a010*/  LEA R6, P4, R13, R3, 0x1 ;  /* 0x000000030d067211 */ /* 0x000fc800078808ff */
[----:B0-----:R-:W-:-:S05]  /*a020*/  LEA.HI.X.SX32 R7, R13, R32, 0x1, P4 ;  /* 0x000000200d077211 */ /* 0x001fca00020f0eff */
[----:B------:R0:W-:Y:S01]  /*a030*/  @P1 STG.E.U16 desc[UR14][R6.64], R14 ;  /* 0x0000000e06001986 */ /* 0x0001e2000c10150e */
[----:B------:R-:W-:Y:S02]  /*a040*/  PRMT R15, R15, 0x7632, R15 ;  /* 0x000076320f0f7816 */ /* 0x000fe4000000000f */
[C---:B----4-:R-:W-:Y:S01]  /*a050*/  ISETP.LT.AND P3, PT, R90.reuse, UR7, !P0 ;  /* 0x000000075a007c0c */ /* 0x050fe2000c761270 */
[-C--:B------:R-:W-:Y:S02]  /*a060*/  IMAD R9, R90, R0.reuse, RZ ;  /* 0x000000005a097224 */ /* 0x080fe400078e02ff */
[----:B------:R-:W4:Y:S01]  /*a070*/  LDL.LU R90, [R1+0x58] ;  /* 0x00005800015a7983 */ /* 0x000f220000300800 */
[C---:B------:R-:W-:Y:S02]  /*a080*/  IMAD R13, R94.reuse, R0, RZ ;  /* 0x000000005e0d7224 */ /* 0x040fe400078e02ff */
[----:B------:R-:W-:Y:S02]  /*a090*/  LEA R8, P4, R9, R3, 0x1 ;  /* 0x0000000309087211 */ /* 0x000fe400078808ff */
[----:B------:R-:W-:-:S02]  /*a0a0*/  ISETP.LT.AND P2, PT, R94, UR7, !P0 ;  /* 0x000000075e007c0c */ /* 0x000fc4000c741270 */
[----:B------:R-:W-:Y:S02]  /*a0b0*/  LEA.HI.X.SX32 R9, R9, R32, 0x1, P4 ;  /* 0x0000002009097211 */ /* 0x000fe400020f0eff */
[----:B------:R-:W-:-:S04]  /*a0c0*/  LEA R12, P6, R13, R3, 0x1 ;  /* 0x000000030d0c7211 */ /* 0x000fc800078c08ff */
[----:B------:R-:W-:Y:S01]  /*a0d0*/  LEA.HI.X.SX32 R13, R13, R32, 0x1, P6 ;  /* 0x000000200d0d7211 */ /* 0x000fe200030f0eff */
[----:B------:R-:W-:Y:S04]  /*a0e0*/  @P3 STG.E.U16 desc[UR14][R8.64], R15 ;  /* 0x0000000f08003986 */ /* 0x000fe8000c10150e */
[----:B------:R1:W-:Y:S01]  /*a0f0*/  @P2 STG.E.U16 desc[UR14][R12.64], R16 ;  /* 0x000000100c002986 */ /* 0x0003e2000c10150e */
[C---:B-----5:R-:W-:Y:S01]  /*a100*/  ISETP.LT.AND P1, PT, R89.reuse, UR7, !P0 ;  /* 0x0000000759007c0c */ /* 0x060fe2000c721270 */
[-C--:B------:R-:W-:Y:S02]  /*a110*/  IMAD R10, R89, R0.reuse, RZ ;  /* 0x00000000590a7224 */ /* 0x080fe400078e02ff */
[----:B------:R-:W5:Y:S01]  /*a120*/  LDL.LU R89, [R1+0x54] ;  /* 0x0000540001597983 */ /* 0x000f620000300800 */
[C---:B--2---:R-:W-:Y:S01]  /*a130*/  ISETP.LT.AND P4, PT, R88.reuse, UR7, !P0 ;  /* 0x0000000758007c0c */ /* 0x044fe2000c781270 */
[----:B------:R-:W-:-:S02]  /*a140*/  IMAD R11, R88, R0, RZ ;  /* 0x00000000580b7224 */ /* 0x000fc400078e02ff */
[----:B------:R-:W2:Y:S03]  /*a150*/  LDL.LU R88, [R1+0x50] ;  /* 0x0000500001587983 */ /* 0x000ea60000300800 */
[CC--:B0-----:R-:W-:Y:S01]  /*a160*/  LEA R6, P6, R11.reuse, R3.reuse, 0x1 ;  /* 0x000000030b067211 */ /* 0x0c1fe200078c08ff */
[----:B-1----:R-:W2:Y:S01]  /*a170*/  LDL.LU R13, [R1+0x4c] ;  /* 0x00004c00010d7983 */ /* 0x002ea20000300800 */
[----:B------:R-:W-:Y:S02]  /*a180*/  IMAD R14, R92, R0, RZ ;  /* 0x000000005c0e7224 */ /* 0x000fe400078e02ff */
[----:B------:R-:W-:Y:S01]  /*a190*/  LEA.HI.X.SX32 R7, R11, R32, 0x1, P6 ;  /* 0x000000200b077211 */ /* 0x000fe200030f0eff */
[----:B------:R-:W2:Y:S02]  /*a1a0*/  LDL.LU R15, [R1+0x140] ;  /* 0x00014000010f7983 */ /* 0x000ea40000300800 */
[----:B------:R-:W-:-:S04]  /*a1b0*/  LEA R8, P6, R14, R3, 0x1 ;  /* 0x000000030e087211 */ /* 0x000fc800078c08ff */
[-C--:B------:R-:W-:Y:S02]  /*a1c0*/  LEA.HI.X.SX32 R9, R14, R32.reuse, 0x1, P6 ;  /* 0x000000200e097211 */ /* 0x080fe400030f0eff */
[----:B------:R-:W2:Y:S01]  /*a1d0*/  LDL.LU R14, [R1+0x13c] ;  /* 0x00013c00010e7983 */ /* 0x000ea20000300800 */
[----:B------:R-:W-:Y:S02]  /*a1e0*/  LEA R4, P3, R10, R3, 0x1 ;  /* 0x000000030a047211 */ /* 0x000fe400078608ff */
[----:B------:R-:W-:Y:S02]  /*a1f0*/  ISETP.LT.AND P2, PT, R92, UR7, !P0 ;  /* 0x000000075c007c0c */ /* 0x000fe4000c741270 */
[----:B------:R-:W-:-:S05]  /*a200*/  LEA.HI.X.SX32 R5, R10, R32, 0x1, P3 ;  /* 0x000000200a057211 */ /* 0x000fca00018f0eff */
[----:B------:R0:W-:Y:S04]  /*a210*/  @P1 STG.E.U16 desc[UR14][R4.64], R17 ;  /* 0x0000001104001986 */ /* 0x0001e8000c10150e */
[----:B------:R1:W-:Y:S01]  /*a220*/  @P4 STG.E.U16 desc[UR14][R6.64], R18 ;  /* 0x0000001206004986 */ /* 0x0003e2000c10150e */
[C---:B---3--:R-:W-:Y:S01]  /*a230*/  IMAD R11, R91.reuse, R0, RZ ;  /* 0x000000005b0b7224 */ /* 0x048fe200078e02ff */
[----:B------:R-:W-:Y:S02]  /*a240*/  ISETP.LT.AND P1, PT, R91, UR7, !P0 ;  /* 0x000000075b007c0c */ /* 0x000fe4000c721270 */
[----:B------:R3:W-:Y:S02]  /*a250*/  @P2 STG.E.U16 desc[UR14][R8.64], R19 ;  /* 0x0000001308002986 */ /* 0x0007e4000c10150e */
[----:B------:R-:W-:-:S02]  /*a260*/  LEA R10, P4, R11, R3, 0x1 ;  /* 0x000000030b0a7211 */ /* 0x000fc400078808ff */
[----:B------:R-:W2:Y:S01]  /*a270*/  LDL.LU R91, [R1+0x138] ;  /* 0x00013800015b7983 */ /* 0x000ea20000300800 */
[----:B0-----:R-:W-:Y:S02]  /*a280*/  PRMT R5, R16, 0x7632, R5 ;  /* 0x0000763210057816 */ /* 0x001fe40000000005 */
[----:B------:R-:W-:Y:S02]  /*a290*/  LEA.HI.X.SX32 R11, R11, R32, 0x1, P4 ;  /* 0x000000200b0b7211 */ /* 0x000fe400020f0eff */
[----:B------:R-:W-:-:S03]  /*a2a0*/  PRMT R17, R17, 0x7632, R17 ;  /* 0x0000763211117816 */ /* 0x000fc60000000011 */
[----:B------:R0:W-:Y:S01]  /*a2b0*/  @P1 STG.E.U16 desc[UR14][R10.64], R5 ;  /* 0x000000050a001986 */ /* 0x0001e2000c10150e */
[----:B-1----:R-:W-:Y:S02]  /*a2c0*/  PRMT R18, R18, 0x7632, R18 ;  /* 0x0000763212127816 */ /* 0x002fe40000000012 */
[----:B---3--:R-:W-:Y:S01]  /*a2d0*/  PRMT R19, R19, 0x7632, R19 ;  /* 0x0000763213137816 */ /* 0x008fe20000000013 */
[C---:B----4-:R-:W-:Y:S01]  /*a2e0*/  IMAD R12, R90.reuse, R0, RZ ;  /* 0x000000005a0c7224 */ /* 0x050fe200078e02ff */
[----:B------:R-:W-:Y:S02]  /*a2f0*/  ISETP.LT.AND P6, PT, R90, UR7, !P0 ;  /* 0x000000075a007c0c */ /* 0x000fe4000c7c1270 */
[----:B------:R-:W3:Y:S02]  /*a300*/  LDL.LU R90, [R1+0x134] ;  /* 0x00013400015a7983 */ /* 0x000ee40000300800 */
[----:B------:R-:W-:-:S04]  /*a310*/  LEA R4, P2, R12, R3, 0x1 ;  /* 0x000000030c047211 */ /* 0x000fc800078408ff */
[----:B0-----:R-:W-:-:S05]  /*a320*/  LEA.HI.X.SX32 R5, R12, R32, 0x1, P2 ;  /* 0x000000200c057211 */ /* 0x001fca00010f0eff */
[----:B------:R0:W-:Y:S01]  /*a330*/  @P6 STG.E.U16 desc[UR14][R4.64], R17 ;  /* 0x0000001104006986 */ /* 0x0001e2000c10150e */
[C---:B-----5:R-:W-:Y:S01]  /*a340*/  IMAD R7, R89.reuse, R0, RZ ;  /* 0x0000000059077224 */ /* 0x060fe200078e02ff */
[----:B------:R-:W-:Y:S02]  /*a350*/  ISETP.LT.AND P4, PT, R89, UR7, !P0 ;  /* 0x0000000759007c0c */ /* 0x000fe4000c781270 */
[----:B------:R-:W4:Y:S02]  /*a360*/  LDL.LU R89, [R1+0x130] ;  /* 0x0001300001597983 */ /* 0x000f240000300800 */
[----:B------:R-:W-:-:S04]  /*a370*/  LEA R6, P2, R7, R3, 0x1 ;  /* 0x0000000307067211 */ /* 0x000fc800078408ff */
[----:B------:R-:W-:-:S05]  /*a380*/  LEA.HI.X.SX32 R7, R7, R32, 0x1, P2 ;  /* 0x0000002007077211 */ /* 0x000fca00010f0eff */
[----:B------:R-:W-:Y:S01]  /*a390*/  @P4 STG.E.U16 desc[UR14][R6.64], R18 ;  /* 0x0000001206004986 */ /* 0x000fe2000c10150e */
[C---:B--2---:R-:W-:Y:S01]  /*a3a0*/  IMAD R12, R88.reuse, R0, RZ ;  /* 0x00000000580c7224 */ /* 0x044fe200078e02ff */
[----:B------:R-:W-:Y:S02]  /*a3b0*/  ISETP.LT.AND P1, PT, R88, UR7, !P0 ;  /* 0x0000000758007c0c */ /* 0x000fe4000c721270 */
[----:B------:R-:W2:Y:S02]  /*a3c0*/  LDL.LU R88, [R1+0x12c] ;  /* 0x00012c0001587983 */ /* 0x000ea40000300800 */
[C---:B------:R-:W-:Y:S02]  /*a3d0*/  LEA R8, P6, R12.reuse, R3, 0x1 ;  /* 0x000000030c087211 */ /* 0x040fe400078c08ff */
[----:B------:R-:W5:Y:S02]  /*a3e0*/  LDL.LU R16, [R1+0x128] ;  /* 0x0001280001107983 */ /* 0x000f640000300800 */
[----:B------:R-:W-:-:S05]  /*a3f0*/  LEA.HI.X.SX32 R9, R12, R32, 0x1, P6 ;  /* 0x000000200c097211 */ /* 0x000fca00030f0eff */
[----:B------:R1:W-:Y:S01]  /*a400*/  @P1 STG.E.U16 desc[UR14][R8.64], R19 ;  /* 0x0000001308001986 */ /* 0x0003e2000c10150e */
[----:B------:R-:W-:-:S03]  /*a410*/  ISETP.LT.AND P1, PT, R14, UR7, !P0 ;  /* 0x000000070e007c0c */ /* 0x000fc6000c721270 */
[----:B------:R-:W3:Y:S01]  /*a420*/  LDL.LU R14, [R1+0x124] ;  /* 0x00012400010e7983 */ /* 0x000ee20000300800 */
[C---:B------:R-:W-:Y:S01]  /*a430*/  IMAD R11, R13.reuse, R0, RZ ;  /* 0x000000000d0b7224 */ /* 0x040fe200078e02ff */
[----:B------:R-:W-:Y:S02]  /*a440*/  ISETP.LT.AND P2, PT, R13, UR7, !P0 ;  /* 0x000000070d007c0c */ /* 0x000fe4000c741270 */
[----:B0-----:R-:W2:Y:S01]  /*a450*/  LDL.LU R17, [R1+0x120] ;  /* 0x0001200001117983 */ /* 0x001ea20000300800 */
[----:B------:R-:W-:Y:S01]  /*a460*/  IMAD R13, R0, 0x2, R11 ;  /* 0x00000002000d7824 */ /* 0x000fe200078e020b */
[----:B------:R-:W-:Y:S02]  /*a470*/  LEA R10, P4, R11, R3, 0x1 ;  /* 0x000000030b0a7211 */ /* 0x000fe400078808ff */
[----:B------:R-:W-:Y:S01]  /*a480*/  ISETP.LT.AND P3, PT, R93, UR7, !P0 ;  /* 0x000000075d007c0c */ /* 0x000fe2000c761270 */
[----:B------:R-:W2:Y:S01]  /*a490*/  LDL.LU R12, [R1+0x11c] ;  /* 0x00011c00010c7983 */ /* 0x000ea20000300800 */
[----:B------:R-:W-:-:S02]  /*a4a0*/  LEA.HI.X.SX32 R11, R11, R32, 0x1, P4 ;  /* 0x000000200b0b7211 */ /* 0x000fc400020f0eff */
[----:B------:R-:W-:Y:S01]  /*a4b0*/  ISETP.LT.AND P4, PT, R15, UR7, !P0 ;  /* 0x000000070f007c0c */ /* 0x000fe2000c781270 */
[C---:B------:R-:W-:Y:S01]  /*a4c0*/  IMAD R15, R0.reuse, 0x2, R13 ;  /* 0x00000002000f7824 */ /* 0x040fe200078e020d */
[CC--:B------:R-:W-:Y:S01]  /*a4d0*/  LEA R4, P6, R13.reuse, R3.reuse, 0x1 ;  /* 0x000000030d047211 */ /* 0x0c0fe200078c08ff */
[----:B-1----:R-:W2:Y:S03]  /*a4e0*/  LDL.LU R19, [R1+0x118] ;  /* 0x0001180001137983 */ /* 0x002ea60000300800 */
[----:B------:R-:W-:Y:S01]  /*a4f0*/  LEA.HI.X.SX32 R5, R13, R32, 0x1, P6 ;  /* 0x000000200d057211 */ /* 0x000fe200030f0eff */
[----:B------:R-:W-:Y:S01]  /*a500*/  IMAD R13, R0, 0x2, R15 ;  /* 0x00000002000d7824 */ /* 0x000fe200078e020f */
[----:B------:R-:W-:-:S04]  /*a510*/  LEA R6, P6, R15, R3, 0x1 ;  /* 0x000000030f067211 */ /* 0x000fc800078c08ff */
[-C--:B------:R-:W-:Y:S01]  /*a520*/  LEA.HI.X.SX32 R7, R15, R32.reuse, 0x1, P6 ;  /* 0x000000200f077211 */ /* 0x080fe200030f0eff */
[C---:B------:R-:W-:Y:S01]  /*a530*/  IMAD R15, R0.reuse, 0x2, R13 ;  /* 0x00000002000f7824 */ /* 0x040fe200078e020d */
[CC--:B------:R-:W-:Y:S01]  /*a540*/  LEA R8, P6, R13.reuse, R3.reuse, 0x1 ;  /* 0x000000030d087211 */ /* 0x0c0fe200078c08ff */
[----:B------:R0:W-:Y:S03]  /*a550*/  @P2 STG.E.U16 desc[UR14][R10.64], R20 ;  /* 0x000000140a002986 */ /* 0x0001e6000c10150e */
[----:B------:R-:W-:Y:S01]  /*a560*/  LEA.HI.X.SX32 R9, R13, R32, 0x1, P6 ;  /* 0x000000200d097211 */ /* 0x000fe200030f0eff */
[----:B------:R-:W-:Y:S01]  /*a570*/  IMAD R13, R0, 0x2, R15 ;  /* 0x00000002000d7824 */ /* 0x000fe200078e020f */
[----:B------:R-:W-:Y:S01]  /*a580*/  ISETP.LT.AND P2, PT, R91, UR7, !P0 ;  /* 0x000000075b007c0c */ /* 0x000fe2000c741270 */
[----:B------:R1:W-:Y:S01]  /*a590*/  @P5 STG.E.U16 desc[UR14][R4.64], R21 ;  /* 0x0000001504005986 */ /* 0x0003e2000c10150e */
[----:B0-----:R-:W-:-:S04]  /*a5a0*/  LEA R10, P6, R15, R3, 0x1 ;  /* 0x000000030f0a7211 */ /* 0x001fc800078c08ff */
[-C--:B------:R-:W-:Y:S02]  /*a5b0*/  LEA.HI.X.SX32 R11, R15, R32.reuse, 0x1, P6 ;  /* 0x000000200f0b7211 */ /* 0x080fe400030f0eff */
[----:B-1----:R-:W-:Y:S02]  /*a5c0*/  LEA R4, P6, R13, R3, 0x1 ;  /* 0x000000030d047211 */ /* 0x002fe400078c08ff */
[----:B------:R-:W-:Y:S01]  /*a5d0*/  PRMT R20, R20, 0x7632, R20 ;  /* 0x0000763214147816 */ /* 0x000fe20000000014 */
[----:B------:R-:W-:Y:S01]  /*a5e0*/  @P3 STG.E.U16 desc[UR14][R6.64], R22 ;  /* 0x0000001606003986 */ /* 0x000fe2000c10150e */
[----:B------:R-:W-:Y:S02]  /*a5f0*/  PRMT R21, R21, 0x7632, R21 ;  /* 0x0000763215157816 */ /* 0x000fe40000000015 */
[----:B------:R-:W-:Y:S01]  /*a600*/  LEA.HI.X.SX32 R5, R13, R32, 0x1, P6 ;  /* 0x000000200d057211 */ /* 0x000fe200030f0eff */
[----:B------:R0:W-:Y:S04]  /*a610*/  @P4 STG.E.U16 desc[UR14][R8.64], R23 ;  /* 0x0000001708004986 */ /* 0x0001e8000c10150e */
[----:B------:R-:W-:Y:S04]  /*a620*/  @P1 STG.E.U16 desc[UR14][R10.64], R20 ;  /* 0x000000140a001986 */ /* 0x000fe8000c10150e */
[----:B------:R1:W-:Y:S01]  /*a630*/  @P2 STG.E.U16 desc[UR14][R4.64], R21 ;  /* 0x0000001504002986 */ /* 0x0003e2000c10150e */
[----:B-----5:R-:W-:-:S03]  /*a640*/  ISETP.LT.AND P1, PT, R16, UR7, !P0 ;  /* 0x0000000710007c0c */ /* 0x020fc6000c721270 */
[----:B------:R-:W5:Y:S04]  /*a650*/  LDL.LU R16, [R1+0x114] ;  /* 0x0001140001107983 */ /* 0x000f680000300800 */
[----:B------:R-:W5:Y:S01]  /*a660*/  LDL.LU R18, [R1+0x110] ;  /* 0x0001100001127983 */ /* 0x000f620000300800 */
[----:B---3--:R-:W-:-:S03]  /*a670*/  ISETP.LT.AND P2, PT, R14, UR7, !P0 ;  /* 0x000000070e007c0c */ /* 0x008fc6000c741270 */
[----:B------:R-:W3:Y:S01]  /*a680*/  LDL.LU R14, [R1+0x10c] ;  /* 0x00010c00010e7983 */ /* 0x000ee20000300800 */
[----:B------:R-:W-:Y:S01]  /*a690*/  IMAD R15, R0, 0x2, R13 ;  /* 0x00000002000f7824 */ /* 0x000fe200078e020d */
[----:B------:R-:W-:-:S03]  /*a6a0*/  ISETP.LT.AND P5, PT, R90, UR7, !P0 ;  /* 0x000000075a007c0c */ /* 0x000fc6000c7a1270 */
[----:B0-----:R-:W-:Y:S01]  /*a6b0*/  IMAD R9, R0, 0x2, R15 ;  /* 0x0000000200097824 */ /* 0x001fe200078e020f */
[----:B------:R-:W-:-:S03]  /*a6c0*/  LEA R6, P6, R15, R3, 0x1 ;  /* 0x000000030f067211 */ /* 0x000fc600078c08ff */
[----:B------:R-:W-:Y:S01]  /*a6d0*/  IMAD R13, R0, 0x2, R9 ;  /* 0x00000002000d7824 */ /* 0x000fe200078e0209 */
[-C--:B------:R-:W-:Y:S02]  /*a6e0*/  LEA.HI.X.SX32 R7, R15, R32.reuse, 0x1, P6 ;  /* 0x000000200f077211 */ /* 0x080fe400030f0eff */
[-C--:B------:R-:W-:Y:S02]  /*a6f0*/  LEA R8, P6, R9, R3.reuse, 0x1 ;  /* 0x0000000309087211 */ /* 0x080fe400078c08ff */
[----:B----4-:R-:W-:Y:S02]  /*a700*/  ISETP.LT.AND P3, PT, R89, UR7, !P0 ;  /* 0x0000000759007c0c */ /* 0x010fe4000c761270 */
[----:B------:R-:W-:Y:S01]  /*a710*/  PRMT R22, R22, 0x7632, R22 ;  /* 0x0000763216167816 */ /* 0x000fe20000000016 */
[----:B-1----:R-:W-:Y:S01]  /*a720*/  IMAD R5, R0, 0x2, R13 ;  /* 0x0000000200057824 */ /* 0x002fe200078e020d */
[----:B------:R-:W-:Y:S02]  /*a730*/  LEA.HI.X.SX32 R9, R9, R32, 0x1, P6 ;  /* 0x0000002009097211 */ /* 0x000fe400030f0eff */
[----:B------:R-:W-:Y:S01]  /*a740*/  LEA R10, P6, R13, R3, 0x1 ;  /* 0x000000030d0a7211 */ /* 0x000fe200078c08ff */
[----:B------:R0:W-:Y:S01]  /*a750*/  @P5 STG.E.U16 desc[UR14][R6.64], R22 ;  /* 0x0000001606005986 */ /* 0x0001e2000c10150e */
[----:B--2---:R-:W-:-:S02]  /*a760*/  ISETP.LT.AND P5, PT, R17, UR7, !P0 ;  /* 0x0000000711007c0c */ /* 0x004fc4000c7a1270 */
[-C--:B------:R-:W-:Y:S01]  /*a770*/  LEA.HI.X.SX32 R11, R13, R32.reuse, 0x1, P6 ;  /* 0x000000200d0b7211 */ /* 0x080fe200030f0eff */
[----:B------:R-:W2:Y:S01]  /*a780*/  LDL.LU R17, [R1+0x108] ;  /* 0x0001080001117983 */ /* 0x000ea20000300800 */
[----:B------:R-:W-:Y:S01]  /*a790*/  PRMT R23, R23, 0x7632, R23 ;  /* 0x0000763217177816 */ /* 0x000fe20000000017 */
[----:B------:R-:W-:Y:S01]  /*a7a0*/  IMAD R13, R0, 0x2, R5 ;  /* 0x00000002000d7824 */ /* 0x000fe200078e0205 */
[CC--:B------:R-:W-:Y:S02]  /*a7b0*/  LEA R4, P6, R5.reuse, R3.reuse, 0x1 ;  /* 0x0000000305047211 */ /* 0x0c0fe400078c08ff */
[----:B------:R-:W-:Y:S01]  /*a7c0*/  ISETP.LT.AND P4, PT, R88, UR7, !P0 ;  /* 0x0000000758007c0c */ /* 0x000fe2000c781270 */
[----:B------:R1:W-:Y:S01]  /*a7d0*/  @P3 STG.E.U16 desc[UR14][R8.64], R23 ;  /* 0x0000001708003986 */ /* 0x0003e2000c10150e */
[----:B------:R-:W-:Y:S01]  /*a7e0*/  LEA.HI.X.SX32 R5, R5, R32, 0x1, P6 ;  /* 0x0000002005057211 */ /* 0x000fe200030f0eff */
[----:B------:R-:W-:Y:S01]  /*a7f0*/  IMAD R15, R0, 0x2, R13 ;  /* 0x00000002000f7824 */ /* 0x000fe200078e020d */
[----:B0-----:R-:W-:Y:S01]  /*a800*/  LEA R6, P6, R13, R3, 0x1 ;  /* 0x000000030d067211 */ /* 0x001fe200078c08ff */
[----:B------:R-:W0:Y:S01]  /*a810*/  LDS.128 R20, [R2+UR12] ;  /* 0x0000000c02147984 */ /* 0x000e220008000c00 */
[----:B------:R-:W-:-:S03]  /*a820*/  ISETP.LT.AND P3, PT, R12, UR7, !P0 ;  /* 0x000000070c007c0c */ /* 0x000fc6000c761270 */
[----:B------:R-:W4:Y:S01]  /*a830*/  LDL.LU R12, [R1+0x104] ;  /* 0x00010400010c7983 */ /* 0x000f220000300800 */
[-C--:B------:R-:W-:Y:S02]  /*a840*/  LEA.HI.X.SX32 R7, R13, R32.reuse, 0x1, P6 ;  /* 0x000000200d077211 */ /* 0x080fe400030f0eff */
[C---:B-1----:R-:W-:Y:S01]  /*a850*/  LEA R8, P6, R15.reuse, R3, 0x1 ;  /* 0x000000030f087211 */ /* 0x042fe200078c08ff */
[----:B------:R1:W-:Y:S03]  /*a860*/  @P4 STG.E.U16 desc[UR14][R10.64], R24 ;  /* 0x000000180a004986 */ /* 0x0003e6000c10150e */
[----:B------:R-:W-:Y:S01]  /*a870*/  LEA.HI.X.SX32 R9, R15, R32, 0x1, P6 ;  /* 0x000000200f097211 */ /* 0x000fe200030f0eff */
[----:B------:R1:W-:Y:S04]  /*a880*/  @P1 STG.E.U16 desc[UR14][R4.64], R25 ;  /* 0x0000001904001986 */ /* 0x0003e8000c10150e */
[----:B------:R2:W-:Y:S04]  /*a890*/  @P2 STG.E.U16 desc[UR14][R6.64], R26 ;  /* 0x0000001a06002986 */ /* 0x0005e8000c10150e */
[----:B------:R2:W-:Y:S01]  /*a8a0*/  @P5 STG.E.U16 desc[UR14][R8.64], R27 ;  /* 0x0000001b08005986 */ /* 0x0005e2000c10150e */
[----:B-----5:R-:W-:-:S03]  /*a8b0*/  ISETP.LT.AND P1, PT, R16, UR7, !P0 ;  /* 0x0000000710007c0c */ /* 0x020fc6000c721270 */
[----:B------:R-:W5:Y:S01]  /*a8c0*/  LDL.LU R16, [R1+0x100] ;  /* 0x0001000001107983 */ /* 0x000f620000300800 */
[----:B---3--:R-:W-:-:S03]  /*a8d0*/  ISETP.LT.AND P5, PT, R14, UR7, !P0 ;  /* 0x000000070e007c0c */ /* 0x008fc6000c7a1270 */
[----:B------:R-:W3:Y:S01]  /*a8e0*/  LDL.LU R14, [R1+0xfc] ;  /* 0x0000fc00010e7983 */ /* 0x000ee20000300800 */
[----:B------:R-:W-:Y:S01]  /*a8f0*/  IMAD R13, R0, 0x2, R15 ;  /* 0x00000002000d7824 */ /* 0x000fe200078e020f */
[----:B------:R-:W-:Y:S02]  /*a900*/  ISETP.LT.AND P4, PT, R19, UR7, !P0 ;  /* 0x0000000713007c0c */ /* 0x000fe4000c781270 */
[----:B-1----:R-:W-:Y:S02]  /*a910*/  PRMT R24, R24, 0x7632, R24 ;  /* 0x0000763218187816 */ /* 0x002fe40000000018 */
[C---:B------:R-:W-:Y:S01]  /*a920*/  LEA R10, P6, R13.reuse, R3, 0x1 ;  /* 0x000000030d0a7211 */ /* 0x040fe200078c08ff */
[----:B------:R-:W-:Y:S01]  /*a930*/  IMAD R15, R0, 0x2, R13 ;  /* 0x00000002000f7824 */ /* 0x000fe200078e020d */
[----:B------:R-:W3:Y:S02]  /*a940*/  LDL.LU R19, [R1+0xf8] ;  /* 0x0000f80001137983 */ /* 0x000ee40000300800 */
[----:B------:R-:W-:-:S02]  /*a950*/  LEA.HI.X.SX32 R11, R13, R32, 0x1, P6 ;  /* 0x000000200d0b7211 */ /* 0x000fc400030f0eff */
[-C--:B------:R-:W-:Y:S01]  /*a960*/  LEA R4, P6, R15, R3.reuse, 0x1 ;  /* 0x000000030f047211 */ /* 0x080fe200078c08ff */
[C---:B------:R-:W-:Y:S02]  /*a970*/  IMAD R13, R0.reuse, 0x2, R15 ;  /* 0x00000002000d7824 */ /* 0x040fe400078e020f */
[----:B------:R1:W-:Y:S01]  /*a980*/  @P3 STG.E.U16 desc[UR14][R10.64], R24 ;  /* 0x000000180a003986 */ /* 0x0003e2000c10150e */
[----:B------:R-:W-:Y:S02]  /*a990*/  PRMT R25, R25, 0x7632, R25 ;  /* 0x0000763219197816 */ /* 0x000fe40000000019 */
[-C--:B------:R-:W-:Y:S02]  /*a9a0*/  LEA.HI.X.SX32 R5, R15, R32.reuse, 0x1, P6 ;  /* 0x000000200f057211 */ /* 0x080fe400030f0eff */
[----:B--2---:R-:W-:Y:S02]  /*a9b0*/  ISETP.LT.AND P3, PT, R17, UR7, !P0 ;  /* 0x0000000711007c0c */ /* 0x004fe4000c761270 */
[----:B------:R-:W2:Y:S01]  /*a9c0*/  LDL.LU R17, [R1+0xf4] ;  /* 0x0000f40001117983 */ /* 0x000ea20000300800 */
[C---:B------:R-:W-:Y:S01]  /*a9d0*/  LEA R6, P6, R13.reuse, R3, 0x1 ;  /* 0x000000030d067211 */ /* 0x040fe200078c08ff */
[----:B------:R-:W-:Y:S01]  /*a9e0*/  IMAD R9, R0, 0x2, R13 ;  /* 0x0000000200097824 */ /* 0x000fe200078e020d */
[----:B------:R-:W-:Y:S01]  /*a9f0*/  ISETP.LT.AND P2, PT, R18, UR7, !P0 ;  /* 0x0000000712007c0c */ /* 0x000fe2000c741270 */
[----:B------:R0:W-:Y:S01]  /*aa00*/  @P4 STG.E.U16 desc[UR14][R4.64], R25 ;  /* 0x0000001904004986 */ /* 0x0001e2000c10150e */
[----:B------:R-:W-:-:S02]  /*aa10*/  LEA.HI.X.SX32 R7, R13, R32, 0x1, P6 ;  /* 0x000000200d077211 */ /* 0x000fc400030f0eff */
[----:B------:R-:W-:Y:S02]  /*aa20*/  LEA R8, P6, R9, R3, 0x1 ;  /* 0x0000000309087211 */ /* 0x000fe400078c08ff */
[----:B----4-:R-:W-:Y:S02]  /*aa30*/  ISETP.LT.AND P4, PT, R12, UR7, !P0 ;  /* 0x000000070c007c0c */ /* 0x010fe4000c781270 */
[----:B------:R-:W4:Y:S01]  /*aa40*/  LDL.LU R12, [R1+0xf0] ;  /* 0x0000f000010c7983 */ /* 0x000f220000300800 */
[----:B------:R-:W-:Y:S01]  /*aa50*/  PRMT R26, R26, 0x7632, R26 ;  /* 0x000076321a1a7816 */ /* 0x000fe2000000001a */
[----:B------:R-:W-:Y:S01]  /*aa60*/  IMAD R13, R0, 0x2, R9 ;  /* 0x00000002000d7824 */ /* 0x000fe200078e0209 */
[----:B------:R-:W-:Y:S01]  /*aa70*/  PRMT R27, R27, 0x7632, R27 ;  /* 0x000076321b1b7816 */ /* 0x000fe2000000001b */
[----:B------:R-:W4:Y:S01]  /*aa80*/  LDL.LU R18, [R1+0xec] ;  /* 0x0000ec0001127983 */ /* 0x000f220000300800 */
[----:B------:R-:W-:-:S03]  /*aa90*/  LEA.HI.X.SX32 R9, R9, R32, 0x1, P6 ;  /* 0x0000002009097211 */ /* 0x000fc600030f0eff */
[----:B------:R0:W-:Y:S04]  /*aaa0*/  @P1 STG.E.U16 desc[UR14][R6.64], R26 ;  /* 0x0000001a06001986 */ /* 0x0001e8000c10150e */
[----:B------:R0:W-:Y:S01]  /*aab0*/  @P2 STG.E.U16 desc[UR14][R8.64], R27 ;  /* 0x0000001b08002986 */ /* 0x0001e2000c10150e */
[----:B-----5:R-:W-:-:S03]  /*aac0*/  ISETP.LT.AND P1, PT, R16, UR7, !P0 ;  /* 0x0000000710007c0c */ /* 0x020fc6000c721270 */
[----:B------:R-:W5:Y:S01]  /*aad0*/  LDL.LU R16, [R1+0xe8] ;  /* 0x0000e80001107983 */ /* 0x000f620000300800 */
[----:B---3--:R-:W-:-:S03]  /*aae0*/  ISETP.LT.AND P2, PT, R14, UR7, !P0 ;  /* 0x000000070e007c0c */ /* 0x008fc6000c741270 */
[----:B------:R-:W3:Y:S01]  /*aaf0*/  LDL.LU R14, [R1+0xe4] ;  /* 0x0000e400010e7983 */ /* 0x000ee20000300800 */
[----:B-1----:R-:W-:Y:S01]  /*ab00*/  LEA R10, P6, R13, R3, 0x1 ;  /* 0x000000030d0a7211 */ /* 0x002fe200078c08ff */
[----:B0-----:R-:W-:-:S03]  /*ab10*/  IMAD R5, R0, 0x2, R13 ;  /* 0x0000000200057824 */ /* 0x001fc600078e020d */
[----:B------:R-:W-:Y:S01]  /*ab20*/  LEA.HI.X.SX32 R11, R13, R32, 0x1, P6 ;  /* 0x000000200d0b7211 */ /* 0x000fe200030f0eff */
[----:B------:R-:W-:Y:S01]  /*ab30*/  IMAD R13, R0, 0x2, R5 ;  /* 0x00000002000d7824 */ /* 0x000fe200078e0205 */
[----:B------:R-:W-:-:S03]  /*ab40*/  LEA R4, P6, R5, R3, 0x1 ;  /* 0x0000000305047211 */ /* 0x000fc600078c08ff */
[C---:B------:R-:W-:Y:S01]  /*ab50*/  IMAD R15, R0.reuse, 0x2, R13 ;  /* 0x00000002000f7824 */ /* 0x040fe200078e020d */
[-C--:B------:R-:W-:Y:S02]  /*ab60*/  LEA.HI.X.SX32 R5, R5, R32.reuse, 0x1, P6 ;  /* 0x0000002005057211 */ /* 0x080fe400030f0eff */
[CC--:B------:R-:W-:Y:S01]  /*ab70*/  LEA R6, P6, R13.reuse, R3.reuse, 0x1 ;  /* 0x000000030d067211 */ /* 0x0c0fe200078c08ff */
[----:B------:R0:W-:Y:S03]  /*ab80*/  @P5 STG.E.U16 desc[UR14][R10.64], R28 ;  /* 0x0000001c0a005986 */ /* 0x0001e6000c10150e */
[----:B------:R-:W-:Y:S01]  /*ab90*/  LEA.HI.X.SX32 R7, R13, R32, 0x1, P6 ;  /* 0x000000200d077211 */ /* 0x000fe200030f0eff */
[----:B------:R1:W-:Y:S01]  /*aba0*/  @P3 STG.E.U16 desc[UR14][R4.64], R29 ;  /* 0x0000001d04003986 */ /* 0x0003e2000c10150e */
[----:B------:R-:W-:Y:S01]  /*abb0*/  LEA R8, P6, R15, R3, 0x1 ;  /* 0x000000030f087211 */ /* 0x000fe200078c08ff */
[----:B------:R-:W-:Y:S01]  /*abc0*/  IMAD R13, R0, 0x2, R15 ;  /* 0x00000002000d7824 */ /* 0x000fe200078e020f */
[----:B--2---:R-:W-:-:S02]  /*abd0*/  ISETP.LT.AND P3, PT, R17, UR7, !P0 ;  /* 0x0000000711007c0c */ /* 0x004fc4000c761270 */
[----:B------:R-:W2:Y:S01]  /*abe0*/  LDL.LU R17, [R1+0xe0] ;  /* 0x0000e00001117983 */ /* 0x000ea20000300800 */
[-C--:B------:R-:W-:Y:S01]  /*abf0*/  LEA.HI.X.SX32 R9, R15, R32.reuse, 0x1, P6 ;  /* 0x000000200f097211 */ /* 0x080fe200030f0eff */
[----:B------:R-:W-:Y:S01]  /*ac00*/  IMAD R15, R0, 0x2, R13 ;  /* 0x00000002000f7824 */ /* 0x000fe200078e020d */
[----:B0-----:R-:W-:Y:S01]  /*ac10*/  LEA R10, P6, R13, R3, 0x1 ;  /* 0x000000030d0a7211 */ /* 0x001fe200078c08ff */
[----:B------:R-:W-:Y:S01]  /*ac20*/  @P4 STG.E.U16 desc[UR14][R6.64], R30 ;  /* 0x0000001e06004986 */ /* 0x000fe2000c10150e */
[----:B------:R-:W-:Y:S02]  /*ac30*/  ISETP.LT.AND P5, PT, R19, UR7, !P0 ;  /* 0x0000000713007c0c */ /* 0x000fe4000c7a1270 */
[----:B-1----:R-:W-:Y:S02]  /*ac40*/  PRMT R5, R28, 0x7632, R5 ;  /* 0x000076321c057816 */ /* 0x002fe40000000005 */
[----:B------:R-:W-:Y:S02]  /*ac50*/  LEA.HI.X.SX32 R11, R13, R32, 0x1, P6 ;  /* 0x000000200d0b7211 */ /* 0x000fe400030f0eff */
[----:B----4-:R-:W-:-:S02]  /*ac60*/  ISETP.LT.AND P4, PT, R12, UR7, !P0 ;  /* 0x000000070c007c0c */ /* 0x010fc4000c781270 */
[----:B------:R-:W4:Y:S01]  /*ac70*/  LDL.LU R12, [R1+0xdc] ;  /* 0x0000dc00010c7983 */ /* 0x000f220000300800 */
[----:B------:R-:W-:-:S03]  /*ac80*/  LEA R4, P6, R15, R3, 0x1 ;  /* 0x000000030f047211 */ /* 0x000fc600078c08ff */
[----:B------:R-:W-:Y:S01]  /*ac90*/  @P1 STG.E.U16 desc[UR14][R8.64], R31 ;  /* 0x0000001f08001986 */ /* 0x000fe2000c10150e */
[----:B------:R-:W-:-:S03]  /*aca0*/  PRMT R2, R29, 0x7632, R2 ;  /* 0x000076321d027816 */ /* 0x000fc60000000002 */
[----:B------:R0:W-:Y:S01]  /*acb0*/  @P2 STG.E.U16 desc[UR14][R10.64], R5 ;  /* 0x000000050a002986 */ /* 0x0001e2000c10150e */
[----:B------:R-:W-:-:S03]  /*acc0*/  ISETP.LT.AND P1, PT, R18, UR7, !P0 ;  /* 0x0000000712007c0c */ /* 0x000fc6000c721270 */
[----:B------:R-:W4:Y:S01]  /*acd0*/  LDL.LU R18, [R1+0xd8] ;  /* 0x0000d80001127983 */ /* 0x000f220000300800 */
[----:B0-----:R-:W-:-:S05]  /*ace0*/  LEA.HI.X.SX32 R5, R15, R32, 0x1, P6 ;  /* 0x000000200f057211 */ /* 0x001fca00030f0eff */
[----:B------:R0:W-:Y:S01]  /*acf0*/  @P5 STG.E.U16 desc[UR14][R4.64], R2 ;  /* 0x0000000204005986 */ /* 0x0001e2000c10150e */
[----:B-----5:R-:W-:-:S03]  /*ad00*/  ISETP.LT.AND P2, PT, R16, UR7, !P0 ;  /* 0x0000000710007c0c */ /* 0x020fc6000c741270 */
[----:B------:R-:W5:Y:S01]  /*ad10*/  LDL.LU R16, [R1+0xd4] ;  /* 0x0000d40001107983 */ /* 0x000f620000300800 */
[----:B---3--:R-:W-:-:S03]  /*ad20*/  ISETP.LT.AND P5, PT, R14, UR7, !P0 ;  /* 0x000000070e007c0c */ /* 0x008fc6000c7a1270 */
[----:B------:R-:W3:Y:S01]  /*ad30*/  LDL.LU R14, [R1+0xd0] ;  /* 0x0000d000010e7983 */ /* 0x000ee20000300800 */
[----:B------:R-:W-:-:S04]  /*ad40*/  IMAD R7, R0, 0x2, R15 ;  /* 0x0000000200077824 */ /* 0x000fc800078e020f */
[----:B------:R-:W-:Y:S01]  /*ad50*/  IMAD R13, R0, 0x2, R7 ;  /* 0x00000002000d7824 */ /* 0x000fe200078e0207 */
[----:B------:R-:W-:-:S04]  /*ad60*/  LEA R6, P6, R7, R3, 0x1 ;  /* 0x0000000307067211 */ /* 0x000fc800078c08ff */
[-C--:B------:R-:W-:Y:S01]  /*ad70*/  LEA.HI.X.SX32 R7, R7, R32.reuse, 0x1, P6 ;  /* 0x0000002007077211 */ /* 0x080fe200030f0eff */
[----:B------:R-:W-:Y:S01]  /*ad80*/  IMAD R11, R0, 0x2, R13 ;  /* 0x00000002000b7824 */ /* 0x000fe200078e020d */
[CC--:B------:R-:W-:Y:S02]  /*ad90*/  LEA R8, P6, R13.reuse, R3.reuse, 0x1 ;  /* 0x000000030d087211 */ /* 0x0c0fe400078c08ff */
[----:B------:R-:W-:Y:S02]  /*ada0*/  PRMT R30, R30, 0x7632, R30 ;  /* 0x000076321e1e7816 */ /* 0x000fe4000000001e */
[-C--:B------:R-:W-:Y:S01]  /*adb0*/  LEA.HI.X.SX32 R9, R13, R32.reuse, 0x1, P6 ;  /* 0x000000200d097211 */ /* 0x080fe200030f0eff */
[C---:B------:R-:W-:Y:S01]  /*adc0*/  IMAD R13, R0.reuse, 0x2, R11 ;  /* 0x00000002000d7824 */ /* 0x040fe200078e020b */
[----:B------:R-:W-:Y:S01]  /*add0*/  PRMT R31, R31, 0x7632, R31 ;  /* 0x000076321f1f7816 */ /* 0x000fe2000000001f */
[----:B------:R1:W-:Y:S01]  /*ade0*/  @P3 STG.E.U16 desc[UR14][R6.64], R30 ;  /* 0x0000001e06003986 */ /* 0x0003e2000c10150e */
[-C--:B------:R-:W-:Y:S01]  /*adf0*/  LEA R10, P3, R11, R3.reuse, 0x1 ;  /* 0x000000030b0a7211 */ /* 0x080fe200078608ff */
[----:B------:R-:W-:Y:S01]  /*ae00*/  IMAD R15, R0, 0x2, R13 ;  /* 0x00000002000f7824 */ /* 0x000fe200078e020d */
[----:B0-----:R-:W-:Y:S01]  /*ae10*/  LEA R4, P6, R13, R3, 0x1 ;  /* 0x000000030d047211 */ /* 0x001fe200078c08ff */
[----:B------:R0:W-:Y:S01]  /*ae20*/  @P4 STG.E.U16 desc[UR14][R8.64], R31 ;  /* 0x0000001f08004986 */ /* 0x0001e2000c10150e */
[----:B------:R-:W-:-:S02]  /*ae30*/  LEA.HI.X.SX32 R11, R11, R32, 0x1, P3 ;  /* 0x000000200b0b7211 */ /* 0x000fc400018f0eff */
[----:B------:R-:W-:Y:S01]  /*ae40*/  LEA.HI.X.SX32 R5, R13, R32, 0x1, P6 ;  /* 0x000000200d057211 */ /* 0x000fe200030f0eff */
[C---:B------:R-:W-:Y:S01]  /*ae50*/  IMAD R13, R0.reuse, 0x2, R15 ;  /* 0x00000002000d7824 */ /* 0x040fe200078e020f */
[----:B--2---:R-:W-:Y:S01]  /*ae60*/  ISETP.LT.AND P4, PT, R17, UR7, !P0 ;  /* 0x0000000711007c0c */ /* 0x004fe2000c781270 */
[----:B------:R2:W-:Y:S02]  /*ae70*/  @P1 STG.E.U16 desc[UR14][R10.64], R20 ;  /* 0x000000140a001986 */ /* 0x0005e4000c10150e */
[C---:B------:R-:W-:Y:S01]  /*ae80*/  IMAD R17, R0.reuse, 0x2, R13 ;  /* 0x0000000200117824 */ /* 0x040fe200078e020d */
[-C--:B-1----:R-:W-:Y:S01]  /*ae90*/  LEA R6, P1, R15, R3.reuse, 0x1 ;  /* 0x000000030f067211 */ /* 0x082fe200078208ff */
[----:B------:R1:W-:Y:S02]  /*aea0*/  @P2 STG.E.U16 desc[UR14][R4.64], R21 ;  /* 0x0000001504002986 */ /* 0x0003e4000c10150e */
[----:B------:R-:W-:Y:S01]  /*aeb0*/  IMAD R19, R0, 0x2, R17 ;  /* 0x0000000200137824 */ /* 0x000fe200078e0211 */
[----:B0-----:R-:W-:-:S02]  /*aec0*/  LEA R8, P2, R13, R3, 0x1 ;  /* 0x000000030d087211 */ /* 0x001fc400078408ff */
[----:B----4-:R-:W-:Y:S02]  /*aed0*/  ISETP.LT.AND P3, PT, R12, UR7, !P0 ;  /* 0x000000070c007c0c */ /* 0x010fe4000c761270 */
[-C--:B------:R-:W-:Y:S02]  /*aee0*/  LEA R12, P6, R17, R3.reuse, 0x1 ;  /* 0x00000003110c7211 */ /* 0x080fe400078c08ff */
[-C--:B------:R-:W-:Y:S01]  /*aef0*/  LEA.HI.X.SX32 R7, R15, R32.reuse, 0x1, P1 ;  /* 0x000000200f077211 */ /* 0x080fe200008f0eff */
[C---:B------:R-:W-:Y:S01]  /*af00*/  IMAD R15, R0.reuse, 0x2, R19 ;  /* 0x00000002000f7824 */ /* 0x040fe200078e0213 */
[-C--:B------:R-:W-:Y:S02]  /*af10*/  LEA.HI.X.SX32 R9, R13, R32.reuse, 0x1, P2 ;  /* 0x000000200d097211 */ /* 0x080fe400010f0eff */
[----:B------:R-:W-:Y:S01]  /*af20*/  LEA.HI.X.SX32 R13, R17, R32, 0x1, P6 ;  /* 0x00000020110d7211 */ /* 0x000fe200030f0eff */
[----:B------:R-:W-:Y:S01]  /*af30*/  IMAD R0, R0, 0x2, R15 ;  /* 0x0000000200007824 */ /* 0x000fe200078e020f */
[----:B--2---:R-:W-:-:S02]  /*af40*/  LEA R10, P6, R19, R3, 0x1 ;  /* 0x00000003130a7211 */ /* 0x004fc400078c08ff */
[-C--:B------:R-:W-:Y:S02]  /*af50*/  LEA R2, P1, R15, R3.reuse, 0x1 ;  /* 0x000000030f027211 */ /* 0x080fe400078208ff */
[-C--:B------:R-:W-:Y:S02]  /*af60*/  LEA.HI.X.SX32 R11, R19, R32.reuse, 0x1, P6 ;  /* 0x00000020130b7211 */ /* 0x080fe400030f0eff */
[----:B-1----:R-:W-:Y:S02]  /*af70*/  LEA R4, P6, R0, R3, 0x1 ;  /* 0x0000000300047211 */ /* 0x002fe400078c08ff */
[----:B------:R-:W-:Y:S02]  /*af80*/  ISETP.LT.AND P2, PT, R18, UR7, !P0 ;  /* 0x0000000712007c0c */ /* 0x000fe4000c741270 */
[----:B------:R-:W-:Y:S02]  /*af90*/  LEA.HI.X.SX32 R3, R15, R32, 0x1, P1 ;  /* 0x000000200f037211 */ /* 0x000fe400008f0eff */
[----:B------:R-:W-:-:S02]  /*afa0*/  PRMT R20, R20, 0x7632, R20 ;  /* 0x0000763214147816 */ /* 0x000fc40000000014 */
[----:B------:R-:W-:Y:S02]  /*afb0*/  LEA.HI.X.SX32 R5, R0, R32, 0x1, P6 ;  /* 0x0000002000057211 */ /* 0x000fe400030f0eff */
[----:B------:R-:W-:Y:S01]  /*afc0*/  PRMT R21, R21, 0x7632, R21 ;  /* 0x0000763215157816 */ /* 0x000fe20000000015 */
[----:B------:R0:W-:Y:S01]  /*afd0*/  @P5 STG.E.U16 desc[UR14][R6.64], R22 ;  /* 0x0000001606005986 */ /* 0x0001e2000c10150e */
[----:B------:R-:W-:-:S03]  /*afe0*/  PRMT R0, R22, 0x7632, R0 ;  /* 0x0000763216007816 */ /* 0x000fc60000000000 */
[----:B------:R0:W-:Y:S04]  /*aff0*/  @P4 STG.E.U16 desc[UR14][R8.64], R23 ;  /* 0x0000001708004986 */ /* 0x0001e8000c10150e */
[----:B------:R0:W-:Y:S04]  /*b000*/  @P3 STG.E.U16 desc[UR14][R12.64], R20 ;  /* 0x000000140c003986 */ /* 0x0001e8000c10150e */
[----:B------:R0:W-:Y:S01]  /*b010*/  @P2 STG.E.U16 desc[UR14][R10.64], R21 ;  /* 0x000000150a002986 */ /* 0x0001e2000c10150e */
[----:B-----5:R-:W-:Y:S02]  /*b020*/  ISETP.LT.AND P1, PT, R16, UR7, !P0 ;  /* 0x0000000710007c0c */ /* 0x020fe4000c721270 */
[----:B---3--:R-:W-:-:S11]  /*b030*/  ISETP.LT.AND P0, PT, R14, UR7, !P0 ;  /* 0x000000070e007c0c */ /* 0x008fd6000c701270 */
[----:B------:R0:W-:Y:S02]  /*b040*/  @P1 STG.E.U16 desc[UR14][R2.64], R0 ;  /* 0x0000000002001986 */ /* 0x0001e4000c10150e */
[----:B0-----:R-:W-:Y:S05]  /*b050*/  @!P0 EXIT ;  /* 0x000000000000894d */ /* 0x001fea0003800000 */
[----:B------:R-:W-:-:S05]  /*b060*/  PRMT R2, R23, 0x7632, R2 ;  /* 0x0000763217027816 */ /* 0x000fca0000000002 */
[----:B------:R-:W-:Y:S01]  /*b070*/  STG.E.U16 desc[UR14][R4.64], R2 ;  /* 0x0000000204007986 */ /* 0x000fe2000c10150e */
[----:B------:R-:W-:Y:S05]  /*b080*/  EXIT ;  /* 0x000000000000794d */ /* 0x000fea0003800000 */
.L_x_2:
[----:B------:R-:W-:-:S00]  /*b090*/  BRA `(.L_x_2) ;  /* 0xfffffffc00fc7947 */ /* 0x000fc0000383ffff */
[----:B------:R-:W-:-:S00]  /*b0a0*/  NOP ;  /* 0x0000000000007918 */ /* 0x000fc00000000000 */
        /* <DEDUP_REMOVED lines=13> */
.L_x_3:


//--------------------- .nv.shared.matmul_kernel  --------------------------
	.section	.nv.shared.matmul_kernel,"aw",@nobits
	.sectionflags	@""
	.align	16
	.zero		1024


//--------------------- .nv.shared.reserved.0     --------------------------
	.section	.nv.shared.reserved.0,"aw",@nobits
	.weak		__nv_reservedSMEM_offset_0_alias
	.size		__nv_reservedSMEM_offset_0_alias, 0, 0
	.other		__nv_reservedSMEM_offset_0_alias,@"STO_CUDA_RESERVED_SHARED STV_DEFAULT"
__nv_reservedSMEM_offset_0_alias:
	.zero		0


//--------------------- .nv.constant0.matmul_kernel --------------------------
	.section	.nv.constant0.matmul_kernel,"a",@progbits
	.sectionflags	@""
	.align	4
.nv.constant0.matmul_kernel:
	.zero		608


//--------------------- SYMBOLS --------------------------

	.type		.nv.reservedSmem.offset0,@object
	.size		.nv.reservedSmem.offset0,0x4
